//
// Generated by NVIDIA NVVM Compiler
//
// Compiler Build ID: CL-36424714
// Cuda compilation tools, release 13.0, V13.0.88
// Based on NVVM 20.0.0
//

.version 9.0
.target sm_100
.address_size 64

	// .globl	_Z14GPU_radix_sortPfS_ii
// _ZZ10merge_listPfS_iiiE10list_index has been demoted
// _ZZ10merge_listPfS_iiiE10record_val has been demoted
// _ZZ10merge_listPfS_iiiE10record_tid has been demoted
// _ZZ9ScanBlockPjE8warp_sum has been demoted
// _ZZ22Intra_Block_radix_sortPfS_iE5sData has been demoted
// _ZZ22Intra_Block_radix_sortPfS_iE8tempData has been demoted
// _ZZ22Intra_Block_radix_sortPfS_iE13FalseBuffer_0 has been demoted
// _ZZ22Intra_Block_radix_sortPfS_iE13FalseBuffer_1 has been demoted
// _ZZ22Intra_Block_radix_sortPfS_iE13FalseBuffer_2 has been demoted
// _ZZ22Intra_Block_radix_sortPfS_iE13FalseBuffer_3 has been demoted
// _ZZ22Intra_Block_radix_sortPfS_iE19PrefixFalseBuffer_0 has been demoted
// _ZZ22Intra_Block_radix_sortPfS_iE19PrefixFalseBuffer_1 has been demoted
// _ZZ22Intra_Block_radix_sortPfS_iE19PrefixFalseBuffer_2 has been demoted
// _ZZ22Intra_Block_radix_sortPfS_iE19PrefixFalseBuffer_3 has been demoted
// _ZZ22Intra_Block_radix_sortPfS_iE8Position has been demoted

.visible .entry _Z14GPU_radix_sortPfS_ii(
	.param .u64 .ptr .align 1 _Z14GPU_radix_sortPfS_ii_param_0,
	.param .u64 .ptr .align 1 _Z14GPU_radix_sortPfS_ii_param_1,
	.param .u32 _Z14GPU_radix_sortPfS_ii_param_2,
	.param .u32 _Z14GPU_radix_sortPfS_ii_param_3
)
{
	.reg .pred 	%p<26>;
	.reg .b32 	%r<102>;
	.reg .b32 	%f<14>;
	.reg .b64 	%rd<39>;
	// demoted variable
	.shared .align 4 .b8 _ZZ10merge_listPfS_iiiE10list_index[1024];
	// demoted variable
	.shared .align 4 .b8 _ZZ10merge_listPfS_iiiE10record_val[1024];
	// demoted variable
	.shared .align 4 .b8 _ZZ10merge_listPfS_iiiE10record_tid[1024];
	ld.param.u64 	%rd8, [_Z14GPU_radix_sortPfS_ii_param_0];
	ld.param.u64 	%rd9, [_Z14GPU_radix_sortPfS_ii_param_1];
	ld.param.u32 	%r45, [_Z14GPU_radix_sortPfS_ii_param_2];
	ld.param.u32 	%r46, [_Z14GPU_radix_sortPfS_ii_param_3];
	cvta.to.global.u64 	%rd1, %rd8;
	cvta.to.global.u64 	%rd2, %rd9;
	mov.u32 	%r47, %ctaid.x;
	mov.u32 	%r48, %ntid.x;
	mov.u32 	%r49, %tid.x;
	mad.lo.s32 	%r101, %r47, %r48, %r49;
	setp.ge.s32 	%p1, %r101, %r46;
	@%p1 bra 	$L__BB0_3;
	mov.u32 	%r86, %r101;
$L__BB0_2:
	mul.wide.s32 	%rd10, %r86, 4;
	add.s64 	%rd11, %rd1, %rd10;
	ld.global.u32 	%r50, [%rd11];
	not.b32 	%r51, %r50;
	or.b32  	%r52, %r50, -2147483648;
	setp.lt.s32 	%p2, %r50, 0;
	selp.b32 	%r53, %r51, %r52, %p2;
	st.global.u32 	[%rd11], %r53;
	add.s32 	%r86, %r86, %r45;
	setp.lt.s32 	%p3, %r86, %r46;
	@%p3 bra 	$L__BB0_2;
$L__BB0_3:
	bar.sync 	0;
	shl.b32 	%r4, %r45, 2;
	mov.b32 	%r87, 0;
	mul.wide.s32 	%rd5, %r45, 4;
$L__BB0_4:
	setp.ge.s32 	%p4, %r101, %r46;
	mov.b32 	%r88, 0;
	mov.u32 	%r89, %r88;
	@%p4 bra 	$L__BB0_8;
	mov.b32 	%r57, 1;
	shl.b32 	%r6, %r57, %r87;
	mov.b32 	%r89, 0;
	mov.u32 	%r90, %r101;
	mov.u32 	%r88, %r89;
$L__BB0_6:
	mul.wide.s32 	%rd12, %r90, 4;
	add.s64 	%rd13, %rd1, %rd12;
	ld.global.u32 	%r17, [%rd13];
	and.b32  	%r58, %r17, %r6;
	setp.eq.s32 	%p5, %r58, 0;
	@%p5 bra 	$L__BB0_22;
	mad.lo.s32 	%r59, %r89, %r45, %r101;
	mul.wide.s32 	%rd14, %r59, 4;
	add.s64 	%rd15, %rd2, %rd14;
	st.global.u32 	[%rd15], %r17;
	add.s32 	%r89, %r89, 1;
	bra.uni 	$L__BB0_23;
$L__BB0_8:
	setp.lt.s32 	%p7, %r89, 1;
	@%p7 bra 	$L__BB0_16;
	mul.lo.s32 	%r9, %r88, %r45;
	and.b32  	%r10, %r89, 3;
	setp.lt.u32 	%p8, %r89, 4;
	mov.b32 	%r98, 0;
	@%p8 bra 	$L__BB0_12;
	and.b32  	%r98, %r89, 2147483644;
	neg.s32 	%r97, %r98;
	add.s32 	%r96, %r101, %r9;
	mov.u32 	%r95, %r101;
$L__BB0_11:
	mul.wide.s32 	%rd18, %r95, 4;
	add.s64 	%rd19, %rd2, %rd18;
	ld.global.f32 	%f1, [%rd19];
	mul.wide.s32 	%rd20, %r96, 4;
	add.s64 	%rd21, %rd1, %rd20;
	st.global.f32 	[%rd21], %f1;
	add.s64 	%rd23, %rd19, %rd5;
	ld.global.f32 	%f2, [%rd23];
	add.s64 	%rd24, %rd21, %rd5;
	st.global.f32 	[%rd24], %f2;
	add.s64 	%rd25, %rd23, %rd5;
	ld.global.f32 	%f3, [%rd25];
	add.s64 	%rd26, %rd24, %rd5;
	st.global.f32 	[%rd26], %f3;
	add.s64 	%rd27, %rd25, %rd5;
	ld.global.f32 	%f4, [%rd27];
	add.s64 	%rd28, %rd26, %rd5;
	st.global.f32 	[%rd28], %f4;
	add.s32 	%r97, %r97, 4;
	add.s32 	%r96, %r96, %r4;
	add.s32 	%r95, %r95, %r4;
	setp.ne.s32 	%p9, %r97, 0;
	@%p9 bra 	$L__BB0_11;
$L__BB0_12:
	setp.eq.s32 	%p10, %r10, 0;
	@%p10 bra 	$L__BB0_16;
	mad.lo.s32 	%r62, %r98, %r45, %r101;
	mul.wide.s32 	%rd29, %r62, 4;
	add.s64 	%rd3, %rd2, %rd29;
	ld.global.f32 	%f5, [%rd3];
	add.s32 	%r63, %r62, %r9;
	mul.wide.s32 	%rd30, %r63, 4;
	add.s64 	%rd4, %rd1, %rd30;
	st.global.f32 	[%rd4], %f5;
	setp.eq.s32 	%p11, %r10, 1;
	@%p11 bra 	$L__BB0_16;
	add.s64 	%rd6, %rd3, %rd5;
	ld.global.f32 	%f6, [%rd6];
	add.s64 	%rd7, %rd4, %rd5;
	st.global.f32 	[%rd7], %f6;
	setp.eq.s32 	%p12, %r10, 2;
	@%p12 bra 	$L__BB0_16;
	add.s64 	%rd31, %rd6, %rd5;
	ld.global.f32 	%f7, [%rd31];
	add.s64 	%rd32, %rd7, %rd5;
	st.global.f32 	[%rd32], %f7;
$L__BB0_16:
	add.s32 	%r87, %r87, 1;
	setp.ne.s32 	%p13, %r87, 32;
	@%p13 bra 	$L__BB0_4;
	bar.sync 	0;
	shl.b32 	%r64, %r101, 2;
	mov.u32 	%r65, _ZZ10merge_listPfS_iiiE10list_index;
	add.s32 	%r31, %r65, %r64;
	mov.b32 	%r66, 0;
	st.shared.u32 	[%r31], %r66;
	mov.u32 	%r67, _ZZ10merge_listPfS_iiiE10record_val;
	add.s32 	%r32, %r67, %r64;
	st.shared.u32 	[%r32], %r66;
	mov.u32 	%r68, _ZZ10merge_listPfS_iiiE10record_tid;
	add.s32 	%r33, %r68, %r64;
	st.shared.u32 	[%r33], %r101;
	bar.sync 	0;
	setp.lt.s32 	%p14, %r46, 1;
	@%p14 bra 	$L__BB0_35;
	cvt.rn.f32.s32 	%f8, %r45;
	cvt.rn.f32.s32 	%f9, %r46;
	div.rn.f32 	%f10, %f9, %f8;
	cvt.rpi.f32.f32 	%f11, %f10;
	cvt.rzi.s32.f32 	%r34, %f11;
	mov.b32 	%r99, 0;
$L__BB0_19:
	st.shared.u32 	[%r33], %r101;
	ld.shared.u32 	%r36, [%r31];
	setp.ge.s32 	%p15, %r36, %r34;
	@%p15 bra 	$L__BB0_25;
	mad.lo.s32 	%r37, %r36, %r45, %r101;
	setp.ge.s32 	%p16, %r37, %r46;
	@%p16 bra 	$L__BB0_24;
	mul.wide.s32 	%rd33, %r37, 4;
	add.s64 	%rd34, %rd1, %rd33;
	ld.global.f32 	%f12, [%rd34];
	st.shared.f32 	[%r32], %f12;
	bra.uni 	$L__BB0_26;
$L__BB0_22:
	mad.lo.s32 	%r60, %r88, %r45, %r101;
	mul.wide.s32 	%rd16, %r60, 4;
	add.s64 	%rd17, %rd1, %rd16;
	st.global.u32 	[%rd17], %r17;
	add.s32 	%r88, %r88, 1;
$L__BB0_23:
	add.s32 	%r90, %r90, %r45;
	setp.lt.s32 	%p6, %r90, %r46;
	@%p6 bra 	$L__BB0_6;
	bra.uni 	$L__BB0_8;
$L__BB0_24:
	mov.b32 	%r71, -1;
	st.shared.u32 	[%r32], %r71;
	bra.uni 	$L__BB0_26;
$L__BB0_25:
	mov.b32 	%r70, -1;
	st.shared.u32 	[%r32], %r70;
$L__BB0_26:
	setp.lt.u32 	%p17, %r45, 2;
	bar.sync 	0;
	@%p17 bra 	$L__BB0_32;
	mov.u32 	%r100, %r45;
$L__BB0_28:
	shr.s32 	%r100, %r100, 1;
	setp.ge.s32 	%p18, %r101, %r100;
	@%p18 bra 	$L__BB0_31;
	shl.b32 	%r40, %r100, 2;
	add.s32 	%r72, %r32, %r40;
	ld.shared.u32 	%r41, [%r72];
	ld.shared.u32 	%r73, [%r32];
	setp.ge.u32 	%p19, %r41, %r73;
	@%p19 bra 	$L__BB0_31;
	st.shared.u32 	[%r32], %r41;
	add.s32 	%r74, %r33, %r40;
	ld.shared.u32 	%r75, [%r74];
	st.shared.u32 	[%r33], %r75;
$L__BB0_31:
	bar.sync 	0;
	setp.gt.u32 	%p20, %r100, 1;
	@%p20 bra 	$L__BB0_28;
$L__BB0_32:
	setp.ne.s32 	%p21, %r101, 0;
	@%p21 bra 	$L__BB0_34;
	ld.shared.u32 	%r76, [_ZZ10merge_listPfS_iiiE10record_tid];
	shl.b32 	%r77, %r76, 2;
	add.s32 	%r79, %r65, %r77;
	ld.shared.u32 	%r80, [%r79];
	add.s32 	%r81, %r80, 1;
	st.shared.u32 	[%r79], %r81;
	ld.shared.f32 	%f13, [_ZZ10merge_listPfS_iiiE10record_val];
	mul.wide.u32 	%rd35, %r99, 4;
	add.s64 	%rd36, %rd2, %rd35;
	st.global.f32 	[%rd36], %f13;
$L__BB0_34:
	bar.sync 	0;
	add.s32 	%r99, %r99, 1;
	setp.ne.s32 	%p22, %r99, %r46;
	@%p22 bra 	$L__BB0_19;
$L__BB0_35:
	setp.ge.s32 	%p23, %r101, %r46;
	bar.sync 	0;
	@%p23 bra 	$L__BB0_37;
$L__BB0_36:
	mul.wide.s32 	%rd37, %r101, 4;
	add.s64 	%rd38, %rd2, %rd37;
	ld.global.u32 	%r82, [%rd38];
	and.b32  	%r83, %r82, 2147483647;
	not.b32 	%r84, %r82;
	setp.lt.s32 	%p24, %r82, 0;
	selp.b32 	%r85, %r83, %r84, %p24;
	st.global.u32 	[%rd38], %r85;
	add.s32 	%r101, %r101, %r45;
	setp.lt.s32 	%p25, %r101, %r46;
	@%p25 bra 	$L__BB0_36;
$L__BB0_37:
	bar.sync 	0;
	ret;

}
	// .globl	_Z15Data_PreprocessPfi
.visible .entry _Z15Data_PreprocessPfi(
	.param .u64 .ptr .align 1 _Z15Data_PreprocessPfi_param_0,
	.param .u32 _Z15Data_PreprocessPfi_param_1
)
{
	.reg .pred 	%p<3>;
	.reg .b32 	%r<10>;
	.reg .b64 	%rd<5>;

	ld.param.u64 	%rd1, [_Z15Data_PreprocessPfi_param_0];
	ld.param.u32 	%r2, [_Z15Data_PreprocessPfi_param_1];
	mov.u32 	%r3, %ntid.x;
	mov.u32 	%r4, %ctaid.x;
	mov.u32 	%r5, %tid.x;
	mad.lo.s32 	%r1, %r3, %r4, %r5;
	setp.ge.s32 	%p1, %r1, %r2;
	@%p1 bra 	$L__BB1_2;
	cvta.to.global.u64 	%rd2, %rd1;
	mul.wide.s32 	%rd3, %r1, 4;
	add.s64 	%rd4, %rd2, %rd3;
	ld.global.u32 	%r6, [%rd4];
	not.b32 	%r7, %r6;
	or.b32  	%r8, %r6, -2147483648;
	setp.lt.s32 	%p2, %r6, 0;
	selp.b32 	%r9, %r7, %r8, %p2;
	st.global.u32 	[%rd4], %r9;
$L__BB1_2:
	ret;

}
	// .globl	_Z16Data_PostprocessPfi
.visible .entry _Z16Data_PostprocessPfi(
	.param .u64 .ptr .align 1 _Z16Data_PostprocessPfi_param_0,
	.param .u32 _Z16Data_PostprocessPfi_param_1
)
{
	.reg .pred 	%p<3>;
	.reg .b32 	%r<10>;
	.reg .b64 	%rd<5>;

	ld.param.u64 	%rd1, [_Z16Data_PostprocessPfi_param_0];
	ld.param.u32 	%r2, [_Z16Data_PostprocessPfi_param_1];
	mov.u32 	%r3, %ntid.x;
	mov.u32 	%r4, %ctaid.x;
	mov.u32 	%r5, %tid.x;
	mad.lo.s32 	%r1, %r3, %r4, %r5;
	setp.ge.s32 	%p1, %r1, %r2;
	@%p1 bra 	$L__BB2_2;
	cvta.to.global.u64 	%rd2, %rd1;
	mul.wide.s32 	%rd3, %r1, 4;
	add.s64 	%rd4, %rd2, %rd3;
	ld.global.u32 	%r6, [%rd4];
	and.b32  	%r7, %r6, 2147483647;
	not.b32 	%r8, %r6;
	setp.lt.s32 	%p2, %r6, 0;
	selp.b32 	%r9, %r7, %r8, %p2;
	st.global.u32 	[%rd4], %r9;
$L__BB2_2:
	ret;

}
	// .globl	_Z22Intra_Block_radix_sortPfS_i
.visible .entry _Z22Intra_Block_radix_sortPfS_i(
	.param .u64 .ptr .align 1 _Z22Intra_Block_radix_sortPfS_i_param_0,
	.param .u64 .ptr .align 1 _Z22Intra_Block_radix_sortPfS_i_param_1,
	.param .u32 _Z22Intra_Block_radix_sortPfS_i_param_2
)
{
	.reg .pred 	%p<67>;
	.reg .b32 	%r<256>;
	.reg .b32 	%f<2>;
	.reg .b64 	%rd<10>;
	// demoted variable
	.shared .align 4 .b8 _ZZ9ScanBlockPjE8warp_sum[128];
	// demoted variable
	.shared .align 4 .b8 _ZZ22Intra_Block_radix_sortPfS_iE5sData[4096];
	// demoted variable
	.shared .align 4 .b8 _ZZ22Intra_Block_radix_sortPfS_iE8tempData[4096];
	// demoted variable
	.shared .align 4 .b8 _ZZ22Intra_Block_radix_sortPfS_iE13FalseBuffer_0[4100];
	// demoted variable
	.shared .align 4 .b8 _ZZ22Intra_Block_radix_sortPfS_iE13FalseBuffer_1[4100];
	// demoted variable
	.shared .align 4 .b8 _ZZ22Intra_Block_radix_sortPfS_iE13FalseBuffer_2[4100];
	// demoted variable
	.shared .align 4 .b8 _ZZ22Intra_Block_radix_sortPfS_iE13FalseBuffer_3[4100];
	// demoted variable
	.shared .align 4 .b8 _ZZ22Intra_Block_radix_sortPfS_iE19PrefixFalseBuffer_0[4100];
	// demoted variable
	.shared .align 4 .b8 _ZZ22Intra_Block_radix_sortPfS_iE19PrefixFalseBuffer_1[4100];
	// demoted variable
	.shared .align 4 .b8 _ZZ22Intra_Block_radix_sortPfS_iE19PrefixFalseBuffer_2[4100];
	// demoted variable
	.shared .align 4 .b8 _ZZ22Intra_Block_radix_sortPfS_iE19PrefixFalseBuffer_3[4100];
	// demoted variable
	.shared .align 4 .b8 _ZZ22Intra_Block_radix_sortPfS_iE8Position[4096];
	ld.param.u64 	%rd1, [_Z22Intra_Block_radix_sortPfS_i_param_0];
	ld.param.u32 	%r48, [_Z22Intra_Block_radix_sortPfS_i_param_2];
	mov.u32 	%r49, %ntid.x;
	mov.u32 	%r50, %ctaid.x;
	mul.lo.s32 	%r1, %r49, %r50;
	mov.u32 	%r2, %tid.x;
	add.s32 	%r3, %r1, %r2;
	setp.ge.s32 	%p1, %r3, %r48;
	@%p1 bra 	$L__BB3_120;
	cvta.to.global.u64 	%rd3, %rd1;
	mul.wide.s32 	%rd4, %r3, 4;
	add.s64 	%rd5, %rd3, %rd4;
	ld.global.u32 	%r56, [%rd5];
	shl.b32 	%r57, %r2, 2;
	mov.u32 	%r58, _ZZ22Intra_Block_radix_sortPfS_iE5sData;
	add.s32 	%r4, %r58, %r57;
	st.shared.u32 	[%r4], %r56;
	bar.sync 	0;
	mov.u32 	%r59, _ZZ22Intra_Block_radix_sortPfS_iE13FalseBuffer_0;
	add.s32 	%r5, %r59, %r57;
	mov.u32 	%r60, _ZZ22Intra_Block_radix_sortPfS_iE13FalseBuffer_1;
	add.s32 	%r6, %r60, %r57;
	mov.u32 	%r61, _ZZ22Intra_Block_radix_sortPfS_iE13FalseBuffer_2;
	add.s32 	%r7, %r61, %r57;
	mov.u32 	%r62, _ZZ22Intra_Block_radix_sortPfS_iE13FalseBuffer_3;
	add.s32 	%r8, %r62, %r57;
	shl.b32 	%r63, %r1, 2;
	add.s32 	%r9, %r5, %r63;
	shl.b32 	%r64, %r3, 2;
	mov.u32 	%r65, _ZZ22Intra_Block_radix_sortPfS_iE19PrefixFalseBuffer_0;
	add.s32 	%r10, %r65, %r64;
	add.s32 	%r11, %r6, %r63;
	mov.u32 	%r66, _ZZ22Intra_Block_radix_sortPfS_iE19PrefixFalseBuffer_1;
	add.s32 	%r12, %r66, %r64;
	add.s32 	%r13, %r7, %r63;
	mov.u32 	%r67, _ZZ22Intra_Block_radix_sortPfS_iE19PrefixFalseBuffer_2;
	add.s32 	%r14, %r67, %r64;
	add.s32 	%r15, %r8, %r63;
	mov.u32 	%r68, _ZZ22Intra_Block_radix_sortPfS_iE19PrefixFalseBuffer_3;
	add.s32 	%r16, %r68, %r64;
	and.b32  	%r17, %r2, 31;
	add.s32 	%r69, %r65, %r57;
	add.s32 	%r19, %r69, 4;
	shr.u32 	%r70, %r2, 3;
	and.b32  	%r71, %r70, 124;
	mov.u32 	%r72, _ZZ9ScanBlockPjE8warp_sum;
	add.s32 	%r20, %r72, %r71;
	and.b32  	%r73, %r57, 124;
	add.s32 	%r21, %r72, %r73;
	add.s32 	%r74, %r66, %r57;
	add.s32 	%r23, %r74, 4;
	add.s32 	%r75, %r67, %r57;
	add.s32 	%r25, %r75, 4;
	add.s32 	%r76, %r68, %r57;
	add.s32 	%r27, %r76, 4;
	shl.b32 	%r77, %r48, 2;
	add.s32 	%r28, %r65, %r77;
	add.s32 	%r29, %r66, %r77;
	add.s32 	%r30, %r67, %r77;
	mov.u32 	%r78, _ZZ22Intra_Block_radix_sortPfS_iE8Position;
	add.s32 	%r31, %r78, %r64;
	add.s32 	%r32, %r4, %r63;
	mov.b32 	%r254, 1;
	mov.b32 	%r253, 2;
	mov.b32 	%r252, 3;
	mov.b32 	%r251, 0;
$L__BB3_2:
	mov.u32 	%r33, %r255;
	ld.shared.u32 	%r38, [%r4];
	and.b32  	%r39, %r38, %r252;
	setp.eq.s32 	%p2, %r39, 0;
	mov.b32 	%r255, 0;
	@%p2 bra 	$L__BB3_6;
	setp.eq.s32 	%p3, %r39, %r252;
	mov.b32 	%r255, 3;
	@%p3 bra 	$L__BB3_6;
	and.b32  	%r82, %r38, %r254;
	setp.eq.s32 	%p4, %r82, %r254;
	mov.b32 	%r255, 1;
	@%p4 bra 	$L__BB3_6;
	and.b32  	%r83, %r38, %r253;
	setp.eq.s32 	%p5, %r83, %r253;
	selp.b32 	%r255, 2, %r33, %p5;
$L__BB3_6:
	setp.eq.s32 	%p6, %r17, 0;
	setp.eq.s32 	%p7, %r255, 0;
	selp.u32 	%r84, 1, 0, %p7;
	st.shared.u32 	[%r5], %r84;
	bar.sync 	0;
	setp.eq.s32 	%p8, %r255, 1;
	selp.u32 	%r85, 1, 0, %p8;
	st.shared.u32 	[%r6], %r85;
	bar.sync 	0;
	setp.eq.s32 	%p9, %r255, 2;
	selp.u32 	%r86, 1, 0, %p9;
	st.shared.u32 	[%r7], %r86;
	bar.sync 	0;
	setp.eq.s32 	%p10, %r255, 3;
	selp.u32 	%r87, 1, 0, %p10;
	st.shared.u32 	[%r8], %r87;
	bar.sync 	0;
	ld.shared.u32 	%r88, [%r9];
	st.shared.u32 	[%r10+4], %r88;
	ld.shared.u32 	%r89, [%r11];
	st.shared.u32 	[%r12+4], %r89;
	ld.shared.u32 	%r90, [%r13];
	st.shared.u32 	[%r14+4], %r90;
	ld.shared.u32 	%r91, [%r15];
	st.shared.u32 	[%r16+4], %r91;
	bar.sync 	0;
	@%p6 bra 	$L__BB3_8;
	ld.shared.u32 	%r92, [%r19+-4];
	ld.shared.u32 	%r93, [%r19];
	add.s32 	%r94, %r93, %r92;
	st.shared.u32 	[%r19], %r94;
$L__BB3_8:
	setp.lt.u32 	%p11, %r17, 2;
	bar.warp.sync 	-1;
	@%p11 bra 	$L__BB3_10;
	ld.shared.u32 	%r95, [%r19+-8];
	ld.shared.u32 	%r96, [%r19];
	add.s32 	%r97, %r96, %r95;
	st.shared.u32 	[%r19], %r97;
$L__BB3_10:
	setp.lt.u32 	%p12, %r17, 4;
	bar.warp.sync 	-1;
	@%p12 bra 	$L__BB3_12;
	ld.shared.u32 	%r98, [%r19+-16];
	ld.shared.u32 	%r99, [%r19];
	add.s32 	%r100, %r99, %r98;
	st.shared.u32 	[%r19], %r100;
$L__BB3_12:
	setp.lt.u32 	%p13, %r17, 8;
	bar.warp.sync 	-1;
	@%p13 bra 	$L__BB3_14;
	ld.shared.u32 	%r101, [%r19+-32];
	ld.shared.u32 	%r102, [%r19];
	add.s32 	%r103, %r102, %r101;
	st.shared.u32 	[%r19], %r103;
$L__BB3_14:
	setp.lt.u32 	%p14, %r17, 16;
	bar.warp.sync 	-1;
	@%p14 bra 	$L__BB3_16;
	ld.shared.u32 	%r104, [%r19+-64];
	ld.shared.u32 	%r105, [%r19];
	add.s32 	%r106, %r105, %r104;
	st.shared.u32 	[%r19], %r106;
$L__BB3_16:
	setp.ne.s32 	%p15, %r17, 31;
	bar.warp.sync 	-1;
	bar.sync 	0;
	@%p15 bra 	$L__BB3_18;
	ld.shared.u32 	%r107, [%r19];
	st.shared.u32 	[%r20], %r107;
$L__BB3_18:
	setp.gt.u32 	%p16, %r2, 31;
	bar.sync 	0;
	@%p16 bra 	$L__BB3_30;
	setp.eq.s32 	%p17, %r17, 0;
	@%p17 bra 	$L__BB3_21;
	ld.shared.u32 	%r108, [%r21+-4];
	ld.shared.u32 	%r109, [%r21];
	add.s32 	%r110, %r109, %r108;
	st.shared.u32 	[%r21], %r110;
$L__BB3_21:
	setp.lt.u32 	%p18, %r17, 2;
	bar.warp.sync 	-1;
	@%p18 bra 	$L__BB3_23;
	ld.shared.u32 	%r111, [%r21+-8];
	ld.shared.u32 	%r112, [%r21];
	add.s32 	%r113, %r112, %r111;
	st.shared.u32 	[%r21], %r113;
$L__BB3_23:
	setp.lt.u32 	%p19, %r17, 4;
	bar.warp.sync 	-1;
	@%p19 bra 	$L__BB3_25;
	ld.shared.u32 	%r114, [%r21+-16];
	ld.shared.u32 	%r115, [%r21];
	add.s32 	%r116, %r115, %r114;
	st.shared.u32 	[%r21], %r116;
$L__BB3_25:
	setp.lt.u32 	%p20, %r17, 8;
	bar.warp.sync 	-1;
	@%p20 bra 	$L__BB3_27;
	ld.shared.u32 	%r117, [%r21+-32];
	ld.shared.u32 	%r118, [%r21];
	add.s32 	%r119, %r118, %r117;
	st.shared.u32 	[%r21], %r119;
$L__BB3_27:
	setp.lt.u32 	%p21, %r17, 16;
	bar.warp.sync 	-1;
	@%p21 bra 	$L__BB3_29;
	ld.shared.u32 	%r120, [%r21+-64];
	ld.shared.u32 	%r121, [%r21];
	add.s32 	%r122, %r121, %r120;
	st.shared.u32 	[%r21], %r122;
$L__BB3_29:
	bar.warp.sync 	-1;
$L__BB3_30:
	setp.lt.u32 	%p22, %r2, 32;
	bar.sync 	0;
	@%p22 bra 	$L__BB3_32;
	ld.shared.u32 	%r123, [%r20+-4];
	ld.shared.u32 	%r124, [%r19];
	add.s32 	%r125, %r124, %r123;
	st.shared.u32 	[%r19], %r125;
$L__BB3_32:
	bar.sync 	0;
	@%p6 bra 	$L__BB3_34;
	ld.shared.u32 	%r126, [%r23+-4];
	ld.shared.u32 	%r127, [%r23];
	add.s32 	%r128, %r127, %r126;
	st.shared.u32 	[%r23], %r128;
$L__BB3_34:
	bar.warp.sync 	-1;
	@%p11 bra 	$L__BB3_36;
	ld.shared.u32 	%r129, [%r23+-8];
	ld.shared.u32 	%r130, [%r23];
	add.s32 	%r131, %r130, %r129;
	st.shared.u32 	[%r23], %r131;
$L__BB3_36:
	bar.warp.sync 	-1;
	@%p12 bra 	$L__BB3_38;
	ld.shared.u32 	%r132, [%r23+-16];
	ld.shared.u32 	%r133, [%r23];
	add.s32 	%r134, %r133, %r132;
	st.shared.u32 	[%r23], %r134;
$L__BB3_38:
	bar.warp.sync 	-1;
	@%p13 bra 	$L__BB3_40;
	ld.shared.u32 	%r135, [%r23+-32];
	ld.shared.u32 	%r136, [%r23];
	add.s32 	%r137, %r136, %r135;
	st.shared.u32 	[%r23], %r137;
$L__BB3_40:
	bar.warp.sync 	-1;
	@%p14 bra 	$L__BB3_42;
	ld.shared.u32 	%r138, [%r23+-64];
	ld.shared.u32 	%r139, [%r23];
	add.s32 	%r140, %r139, %r138;
	st.shared.u32 	[%r23], %r140;
$L__BB3_42:
	bar.warp.sync 	-1;
	bar.sync 	0;
	@%p15 bra 	$L__BB3_44;
	ld.shared.u32 	%r141, [%r23];
	st.shared.u32 	[%r20], %r141;
$L__BB3_44:
	setp.gt.u32 	%p29, %r2, 31;
	bar.sync 	0;
	@%p29 bra 	$L__BB3_56;
	setp.eq.s32 	%p30, %r17, 0;
	@%p30 bra 	$L__BB3_47;
	ld.shared.u32 	%r142, [%r21+-4];
	ld.shared.u32 	%r143, [%r21];
	add.s32 	%r144, %r143, %r142;
	st.shared.u32 	[%r21], %r144;
$L__BB3_47:
	setp.lt.u32 	%p31, %r17, 2;
	bar.warp.sync 	-1;
	@%p31 bra 	$L__BB3_49;
	ld.shared.u32 	%r145, [%r21+-8];
	ld.shared.u32 	%r146, [%r21];
	add.s32 	%r147, %r146, %r145;
	st.shared.u32 	[%r21], %r147;
$L__BB3_49:
	setp.lt.u32 	%p32, %r17, 4;
	bar.warp.sync 	-1;
	@%p32 bra 	$L__BB3_51;
	ld.shared.u32 	%r148, [%r21+-16];
	ld.shared.u32 	%r149, [%r21];
	add.s32 	%r150, %r149, %r148;
	st.shared.u32 	[%r21], %r150;
$L__BB3_51:
	setp.lt.u32 	%p33, %r17, 8;
	bar.warp.sync 	-1;
	@%p33 bra 	$L__BB3_53;
	ld.shared.u32 	%r151, [%r21+-32];
	ld.shared.u32 	%r152, [%r21];
	add.s32 	%r153, %r152, %r151;
	st.shared.u32 	[%r21], %r153;
$L__BB3_53:
	setp.lt.u32 	%p34, %r17, 16;
	bar.warp.sync 	-1;
	@%p34 bra 	$L__BB3_55;
	ld.shared.u32 	%r154, [%r21+-64];
	ld.shared.u32 	%r155, [%r21];
	add.s32 	%r156, %r155, %r154;
	st.shared.u32 	[%r21], %r156;
$L__BB3_55:
	bar.warp.sync 	-1;
$L__BB3_56:
	setp.lt.u32 	%p35, %r2, 32;
	bar.sync 	0;
	@%p35 bra 	$L__BB3_58;
	ld.shared.u32 	%r157, [%r20+-4];
	ld.shared.u32 	%r158, [%r23];
	add.s32 	%r159, %r158, %r157;
	st.shared.u32 	[%r23], %r159;
$L__BB3_58:
	setp.eq.s32 	%p36, %r17, 0;
	bar.sync 	0;
	@%p36 bra 	$L__BB3_60;
	ld.shared.u32 	%r160, [%r25+-4];
	ld.shared.u32 	%r161, [%r25];
	add.s32 	%r162, %r161, %r160;
	st.shared.u32 	[%r25], %r162;
$L__BB3_60:
	setp.lt.u32 	%p37, %r17, 2;
	bar.warp.sync 	-1;
	@%p37 bra 	$L__BB3_62;
	ld.shared.u32 	%r163, [%r25+-8];
	ld.shared.u32 	%r164, [%r25];
	add.s32 	%r165, %r164, %r163;
	st.shared.u32 	[%r25], %r165;
$L__BB3_62:
	setp.lt.u32 	%p38, %r17, 4;
	bar.warp.sync 	-1;
	@%p38 bra 	$L__BB3_64;
	ld.shared.u32 	%r166, [%r25+-16];
	ld.shared.u32 	%r167, [%r25];
	add.s32 	%r168, %r167, %r166;
	st.shared.u32 	[%r25], %r168;
$L__BB3_64:
	setp.lt.u32 	%p39, %r17, 8;
	bar.warp.sync 	-1;
	@%p39 bra 	$L__BB3_66;
	ld.shared.u32 	%r169, [%r25+-32];
	ld.shared.u32 	%r170, [%r25];
	add.s32 	%r171, %r170, %r169;
	st.shared.u32 	[%r25], %r171;
$L__BB3_66:
	setp.lt.u32 	%p40, %r17, 16;
	bar.warp.sync 	-1;
	@%p40 bra 	$L__BB3_68;
	ld.shared.u32 	%r172, [%r25+-64];
	ld.shared.u32 	%r173, [%r25];
	add.s32 	%r174, %r173, %r172;
	st.shared.u32 	[%r25], %r174;
$L__BB3_68:
	setp.ne.s32 	%p41, %r17, 31;
	bar.warp.sync 	-1;
	bar.sync 	0;
	@%p41 bra 	$L__BB3_70;
	ld.shared.u32 	%r175, [%r25];
	st.shared.u32 	[%r20], %r175;
$L__BB3_70:
	bar.sync 	0;
	@%p29 bra 	$L__BB3_82;
	setp.eq.s32 	%p43, %r17, 0;
	@%p43 bra 	$L__BB3_73;
	ld.shared.u32 	%r176, [%r21+-4];
	ld.shared.u32 	%r177, [%r21];
	add.s32 	%r178, %r177, %r176;
	st.shared.u32 	[%r21], %r178;
$L__BB3_73:
	setp.lt.u32 	%p44, %r17, 2;
	bar.warp.sync 	-1;
	@%p44 bra 	$L__BB3_75;
	ld.shared.u32 	%r179, [%r21+-8];
	ld.shared.u32 	%r180, [%r21];
	add.s32 	%r181, %r180, %r179;
	st.shared.u32 	[%r21], %r181;
$L__BB3_75:
	setp.lt.u32 	%p45, %r17, 4;
	bar.warp.sync 	-1;
	@%p45 bra 	$L__BB3_77;
	ld.shared.u32 	%r182, [%r21+-16];
	ld.shared.u32 	%r183, [%r21];
	add.s32 	%r184, %r183, %r182;
	st.shared.u32 	[%r21], %r184;
$L__BB3_77:
	setp.lt.u32 	%p46, %r17, 8;
	bar.warp.sync 	-1;
	@%p46 bra 	$L__BB3_79;
	ld.shared.u32 	%r185, [%r21+-32];
	ld.shared.u32 	%r186, [%r21];
	add.s32 	%r187, %r186, %r185;
	st.shared.u32 	[%r21], %r187;
$L__BB3_79:
	setp.lt.u32 	%p47, %r17, 16;
	bar.warp.sync 	-1;
	@%p47 bra 	$L__BB3_81;
	ld.shared.u32 	%r188, [%r21+-64];
	ld.shared.u32 	%r189, [%r21];
	add.s32 	%r190, %r189, %r188;
	st.shared.u32 	[%r21], %r190;
$L__BB3_81:
	bar.warp.sync 	-1;
$L__BB3_82:
	bar.sync 	0;
	@%p35 bra 	$L__BB3_84;
	ld.shared.u32 	%r191, [%r20+-4];
	ld.shared.u32 	%r192, [%r25];
	add.s32 	%r193, %r192, %r191;
	st.shared.u32 	[%r25], %r193;
$L__BB3_84:
	bar.sync 	0;
	@%p36 bra 	$L__BB3_86;
	ld.shared.u32 	%r194, [%r27+-4];
	ld.shared.u32 	%r195, [%r27];
	add.s32 	%r196, %r195, %r194;
	st.shared.u32 	[%r27], %r196;
$L__BB3_86:
	bar.warp.sync 	-1;
	@%p37 bra 	$L__BB3_88;
	ld.shared.u32 	%r197, [%r27+-8];
	ld.shared.u32 	%r198, [%r27];
	add.s32 	%r199, %r198, %r197;
	st.shared.u32 	[%r27], %r199;
$L__BB3_88:
	bar.warp.sync 	-1;
	@%p38 bra 	$L__BB3_90;
	ld.shared.u32 	%r200, [%r27+-16];
	ld.shared.u32 	%r201, [%r27];
	add.s32 	%r202, %r201, %r200;
	st.shared.u32 	[%r27], %r202;
$L__BB3_90:
	bar.warp.sync 	-1;
	@%p39 bra 	$L__BB3_92;
	ld.shared.u32 	%r203, [%r27+-32];
	ld.shared.u32 	%r204, [%r27];
	add.s32 	%r205, %r204, %r203;
	st.shared.u32 	[%r27], %r205;
$L__BB3_92:
	setp.lt.u32 	%p53, %r17, 16;
	bar.warp.sync 	-1;
	@%p53 bra 	$L__BB3_94;
	ld.shared.u32 	%r206, [%r27+-64];
	ld.shared.u32 	%r207, [%r27];
	add.s32 	%r208, %r207, %r206;
	st.shared.u32 	[%r27], %r208;
$L__BB3_94:
	setp.ne.s32 	%p54, %r17, 31;
	bar.warp.sync 	-1;
	bar.sync 	0;
	@%p54 bra 	$L__BB3_96;
	ld.shared.u32 	%r209, [%r27];
	st.shared.u32 	[%r20], %r209;
$L__BB3_96:
	setp.gt.u32 	%p55, %r2, 31;
	bar.sync 	0;
	@%p55 bra 	$L__BB3_108;
	setp.eq.s32 	%p56, %r17, 0;
	@%p56 bra 	$L__BB3_99;
	ld.shared.u32 	%r210, [%r21+-4];
	ld.shared.u32 	%r211, [%r21];
	add.s32 	%r212, %r211, %r210;
	st.shared.u32 	[%r21], %r212;
$L__BB3_99:
	setp.lt.u32 	%p57, %r17, 2;
	bar.warp.sync 	-1;
	@%p57 bra 	$L__BB3_101;
	ld.shared.u32 	%r213, [%r21+-8];
	ld.shared.u32 	%r214, [%r21];
	add.s32 	%r215, %r214, %r213;
	st.shared.u32 	[%r21], %r215;
$L__BB3_101:
	setp.lt.u32 	%p58, %r17, 4;
	bar.warp.sync 	-1;
	@%p58 bra 	$L__BB3_103;
	ld.shared.u32 	%r216, [%r21+-16];
	ld.shared.u32 	%r217, [%r21];
	add.s32 	%r218, %r217, %r216;
	st.shared.u32 	[%r21], %r218;
$L__BB3_103:
	setp.lt.u32 	%p59, %r17, 8;
	bar.warp.sync 	-1;
	@%p59 bra 	$L__BB3_105;
	ld.shared.u32 	%r219, [%r21+-32];
	ld.shared.u32 	%r220, [%r21];
	add.s32 	%r221, %r220, %r219;
	st.shared.u32 	[%r21], %r221;
$L__BB3_105:
	bar.warp.sync 	-1;
	@%p53 bra 	$L__BB3_107;
	ld.shared.u32 	%r222, [%r21+-64];
	ld.shared.u32 	%r223, [%r21];
	add.s32 	%r224, %r223, %r222;
	st.shared.u32 	[%r21], %r224;
$L__BB3_107:
	bar.warp.sync 	-1;
$L__BB3_108:
	setp.lt.u32 	%p61, %r2, 32;
	bar.sync 	0;
	@%p61 bra 	$L__BB3_110;
	ld.shared.u32 	%r225, [%r20+-4];
	ld.shared.u32 	%r226, [%r27];
	add.s32 	%r227, %r226, %r225;
	st.shared.u32 	[%r27], %r227;
$L__BB3_110:
	bar.sync 	0;
	bar.sync 	0;
	ld.shared.u32 	%r42, [%r28];
	ld.shared.u32 	%r228, [%r29];
	add.s32 	%r43, %r228, %r42;
	ld.shared.u32 	%r229, [%r9];
	setp.eq.s32 	%p62, %r229, 0;
	@%p62 bra 	$L__BB3_112;
	ld.shared.u32 	%r230, [%r10];
	st.shared.u32 	[%r31], %r230;
	bra.uni 	$L__BB3_118;
$L__BB3_112:
	ld.shared.u32 	%r231, [%r11];
	setp.eq.s32 	%p63, %r231, 0;
	@%p63 bra 	$L__BB3_114;
	ld.shared.u32 	%r232, [%r12];
	add.s32 	%r233, %r232, %r42;
	st.shared.u32 	[%r31], %r233;
	bra.uni 	$L__BB3_118;
$L__BB3_114:
	ld.shared.u32 	%r234, [%r13];
	setp.eq.s32 	%p64, %r234, 0;
	@%p64 bra 	$L__BB3_116;
	ld.shared.u32 	%r235, [%r14];
	add.s32 	%r236, %r235, %r43;
	st.shared.u32 	[%r31], %r236;
	bra.uni 	$L__BB3_118;
$L__BB3_116:
	ld.shared.u32 	%r237, [%r15];
	setp.eq.s32 	%p65, %r237, 0;
	@%p65 bra 	$L__BB3_118;
	ld.shared.u32 	%r238, [%r30];
	ld.shared.u32 	%r239, [%r16];
	add.s32 	%r240, %r43, %r238;
	add.s32 	%r241, %r240, %r239;
	st.shared.u32 	[%r31], %r241;
$L__BB3_118:
	bar.sync 	0;
	ld.shared.u32 	%r242, [%r32];
	ld.shared.u32 	%r243, [%r31];
	shl.b32 	%r244, %r243, 2;
	mov.u32 	%r245, _ZZ22Intra_Block_radix_sortPfS_iE8tempData;
	add.s32 	%r246, %r245, %r244;
	st.shared.u32 	[%r246], %r242;
	shl.b32 	%r254, %r254, 2;
	shl.b32 	%r253, %r253, 2;
	shl.b32 	%r252, %r252, 2;
	bar.sync 	0;
	shl.b32 	%r247, %r3, 2;
	add.s32 	%r248, %r245, %r247;
	ld.shared.u32 	%r249, [%r248];
	st.shared.u32 	[%r4], %r249;
	bar.sync 	0;
	add.s32 	%r251, %r251, 1;
	setp.ne.s32 	%p66, %r251, 16;
	@%p66 bra 	$L__BB3_2;
	ld.param.u64 	%rd9, [_Z22Intra_Block_radix_sortPfS_i_param_1];
	ld.shared.f32 	%f1, [%r4];
	cvta.to.global.u64 	%rd6, %rd9;
	mul.wide.s32 	%rd7, %r3, 4;
	add.s64 	%rd8, %rd6, %rd7;
	st.global.f32 	[%rd8], %f1;
	bar.sync 	0;
$L__BB3_120:
	ret;

}


// ===== COMPILED SASS (sm_100) =====

	.target	sm_100

	.elftype	@"ET_EXEC"


//--------------------- .note.nv.tkinfo           --------------------------
	.section	.note.nv.tkinfo,"",@"SHT_NOTE"
	.sectionflags	@"SHF_NOTE_NV_TKINFO"
	.tkinfo
        /*0018*/ 	.word	0x00000002
        /*0030*/ 	.string	""
        /*0030*/ 	.string	"ptxas"
        /*0030*/ 	.string	"Cuda compilation tools, release 13.0, V13.0.88"
        /*0030*/ 	.string	"Build cuda_13.0.r13.0/compiler.36424714_0"
        /*0030*/ 	.string	"-arch sm_100 -m 64 "



//--------------------- .note.nv.cuinfo           --------------------------
	.section	.note.nv.cuinfo,"",@"SHT_NOTE"
	.sectionflags	@"SHF_NOTE_NV_CUINFO"
        /*0018*/ 	.short	0x0002
        /*001a*/ 	.short	0x0064
        /*001c*/ 	.short	0x0082
	.zero		2


//--------------------- .nv.info                  --------------------------
	.section	.nv.info,"",@"SHT_CUDA_INFO"
	.align	4


	//----- nvinfo : EIATTR_REGCOUNT
	.align		4
        /*0000*/ 	.byte	0x04, 0x2f
        /*0002*/ 	.short	(.L_1 - .L_0)
	.align		4
.L_0:
        /*0004*/ 	.word	index@(_Z14GPU_radix_sortPfS_ii)
        /*0008*/ 	.word	0x00000020


	//----- nvinfo : EIATTR_FRAME_SIZE
	.align		4
.L_1:
        /*000c*/ 	.byte	0x04, 0x11
        /*000e*/ 	.short	(.L_3 - .L_2)
	.align		4
.L_2:
        /*0010*/ 	.word	index@($__internal_0_$__cuda_sm3x_div_rn_noftz_f32_slowpath)
        /*0014*/ 	.word	0x00000000


	//----- nvinfo : EIATTR_FRAME_SIZE
	.align		4
.L_3:
        /*0018*/ 	.byte	0x04, 0x11
        /*001a*/ 	.short	(.L_5 - .L_4)
	.align		4
.L_4:
        /*001c*/ 	.word	index@(_Z14GPU_radix_sortPfS_ii)
        /*0020*/ 	.word	0x00000000


	//----- nvinfo : EIATTR_REGCOUNT
	.align		4
.L_5:
        /*0024*/ 	.byte	0x04, 0x2f
        /*0026*/ 	.short	(.L_7 - .L_6)
	.align		4
.L_6:
        /*0028*/ 	.word	index@(_Z15Data_PreprocessPfi)
        /*002c*/ 	.word	0x00000008


	//----- nvinfo : EIATTR_FRAME_SIZE
	.align		4
.L_7:
        /*0030*/ 	.byte	0x04, 0x11
        /*0032*/ 	.short	(.L_9 - .L_8)
	.align		4
.L_8:
        /*0034*/ 	.word	index@(_Z15Data_PreprocessPfi)
        /*0038*/ 	.word	0x00000000


	//----- nvinfo : EIATTR_REGCOUNT
	.align		4
.L_9:
        /*003c*/ 	.byte	0x04, 0x2f
        /*003e*/ 	.short	(.L_11 - .L_10)
	.align		4
.L_10:
        /*0040*/ 	.word	index@(_Z16Data_PostprocessPfi)
        /*0044*/ 	.word	0x00000008


	//----- nvinfo : EIATTR_FRAME_SIZE
	.align		4
.L_11:
        /*0048*/ 	.byte	0x04, 0x11
        /*004a*/ 	.short	(.L_13 - .L_12)
	.align		4
.L_12:
        /*004c*/ 	.word	index@(_Z16Data_PostprocessPfi)
        /*0050*/ 	.word	0x00000000


	//----- nvinfo : EIATTR_REGCOUNT
	.align		4
.L_13:
        /*0054*/ 	.byte	0x04, 0x2f
        /*0056*/ 	.short	(.L_15 - .L_14)
	.align		4
.L_14:
        /*0058*/ 	.word	index@(_Z22Intra_Block_radix_sortPfS_i)
        /*005c*/ 	.word	0x0000001e


	//----- nvinfo : EIATTR_FRAME_SIZE
	.align		4
.L_15:
        /*0060*/ 	.byte	0x04, 0x11
        /*0062*/ 	.short	(.L_17 - .L_16)
	.align		4
.L_16:
        /*0064*/ 	.word	index@(_Z22Intra_Block_radix_sortPfS_i)
        /*0068*/ 	.word	0x00000000


	//----- nvinfo : EIATTR_MIN_STACK_SIZE
	.align		4
.L_17:
        /*006c*/ 	.byte	0x04, 0x12
        /*006e*/ 	.short	(.L_19 - .L_18)
	.align		4
.L_18:
        /*0070*/ 	.word	index@(_Z22Intra_Block_radix_sortPfS_i)
        /*0074*/ 	.word	0x00000000


	//----- nvinfo : EIATTR_MIN_STACK_SIZE
	.align		4
.L_19:
        /*0078*/ 	.byte	0x04, 0x12
        /*007a*/ 	.short	(.L_21 - .L_20)
	.align		4
.L_20:
        /*007c*/ 	.word	index@(_Z16Data_PostprocessPfi)
        /*0080*/ 	.word	0x00000000


	//----- nvinfo : EIATTR_MIN_STACK_SIZE
	.align		4
.L_21:
        /*0084*/ 	.byte	0x04, 0x12
        /*0086*/ 	.short	(.L_23 - .L_22)
	.align		4
.L_22:
        /*0088*/ 	.word	index@(_Z15Data_PreprocessPfi)
        /*008c*/ 	.word	0x00000000


	//----- nvinfo : EIATTR_MIN_STACK_SIZE
	.align		4
.L_23:
        /*0090*/ 	.byte	0x04, 0x12
        /*0092*/ 	.short	(.L_25 - .L_24)
	.align		4
.L_24:
        /*0094*/ 	.word	index@(_Z14GPU_radix_sortPfS_ii)
        /*0098*/ 	.word	0x00000000
.L_25:


//--------------------- .nv.compat                --------------------------
	.section	.nv.compat,"",@"SHT_CUDA_COMPAT_INFO"
	.align	4
        /*0000*/ 	.byte	0x02, 0x09, 0x00, 0x00, 0x02, 0x02, 0x01, 0x00, 0x02, 0x05, 0x05, 0x00, 0x03, 0x07, 0x01, 0x01
        /*0010*/ 	.byte	0x02, 0x03, 0x00, 0x00, 0x02, 0x06, 0x01, 0x00, 0x04, 0x0b, 0x08, 0x00, 0x01, 0x00, 0x00, 0x00
        /*0020*/ 	.byte	0x00, 0x00, 0x00, 0x00


//--------------------- .nv.info._Z22Intra_Block_radix_sortPfS_i --------------------------
	.section	.nv.info._Z22Intra_Block_radix_sortPfS_i,"",@"SHT_CUDA_INFO"
	.sectionflags	@""
	.align	4


	//----- nvinfo : EIATTR_CUDA_API_VERSION
	.align		4
        /*0000*/ 	.byte	0x04, 0x37
        /*0002*/ 	.short	(.L_27 - .L_26)
.L_26:
        /*0004*/ 	.word	0x00000082


	//----- nvinfo : EIATTR_KPARAM_INFO
	.align		4
.L_27:
        /*0008*/ 	.byte	0x04, 0x17
        /*000a*/ 	.short	(.L_29 - .L_28)
.L_28:
        /*000c*/ 	.word	0x00000000
        /*0010*/ 	.short	0x0002
        /*0012*/ 	.short	0x0010
        /*0014*/ 	.byte	0x00, 0xf0, 0x11, 0x00


	//----- nvinfo : EIATTR_KPARAM_INFO
	.align		4
.L_29:
        /*0018*/ 	.byte	0x04, 0x17
        /*001a*/ 	.short	(.L_31 - .L_30)
.L_30:
        /*001c*/ 	.word	0x00000000
        /*0020*/ 	.short	0x0001
        /*0022*/ 	.short	0x0008
        /*0024*/ 	.byte	0x00, 0xf5, 0x21, 0x00


	//----- nvinfo : EIATTR_KPARAM_INFO
	.align		4
.L_31:
        /*0028*/ 	.byte	0x04, 0x17
        /*002a*/ 	.short	(.L_33 - .L_32)
.L_32:
        /*002c*/ 	.word	0x00000000
        /*0030*/ 	.short	0x0000
        /*0032*/ 	.short	0x0000
        /*0034*/ 	.byte	0x00, 0xf5, 0x21, 0x00


	//----- nvinfo : EIATTR_SPARSE_MMA_MASK
	.align		4
.L_33:
        /*0038*/ 	.byte	0x03, 0x50
        /*003a*/ 	.short	0x0000


	//----- nvinfo : EIATTR_MAXREG_COUNT
	.align		4
        /*003c*/ 	.byte	0x03, 0x1b
        /*003e*/ 	.short	0x00ff


	//----- nvinfo : EIATTR_NUM_BARRIERS
	.align		4
        /*0040*/ 	.byte	0x02, 0x4c
        /*0042*/ 	.byte	0x01
	.zero		1


	//----- nvinfo : EIATTR_MERCURY_ISA_VERSION
	.align		4
        /*0044*/ 	.byte	0x03, 0x5f
        /*0046*/ 	.short	0x0101


	//----- nvinfo : EIATTR_COOP_GROUP_MASK_REGIDS
	.align		4
        /*0048*/ 	.byte	0x04, 0x29
        /*004a*/ 	.short	(.L_35 - .L_34)


	//   ....[0]....
.L_34:
        /*004c*/ 	.word	0xffffffff


	//   ....[1]....
        /*0050*/ 	.word	0xffffffff


	//   ....[2]....
        /*0054*/ 	.word	0xffffffff


	//   ....[3]....
        /*0058*/ 	.word	0xffffffff


	//   ....[4]....
        /*005c*/ 	.word	0xffffffff


	//   ....[5]....
        /*0060*/ 	.word	0xffffffff


	//   ....[6]....
        /*0064*/ 	.word	0xffffffff


	//   ....[7]....
        /*0068*/ 	.word	0xffffffff


	//   ....[8]....
        /*006c*/ 	.word	0xffffffff


	//   ....[9]....
        /*0070*/ 	.word	0xffffffff


	//   ....[10]....
        /*0074*/ 	.word	0xffffffff


	//   ....[11]....
        /*0078*/ 	.word	0xffffffff


	//   ....[12]....
        /*007c*/ 	.word	0xffffffff


	//   ....[13]....
        /*0080*/ 	.word	0xffffffff


	//   ....[14]....
        /*0084*/ 	.word	0xffffffff


	//   ....[15]....
        /*0088*/ 	.word	0xffffffff


	//   ....[16]....
        /*008c*/ 	.word	0xffffffff


	//   ....[17]....
        /*0090*/ 	.word	0xffffffff


	//   ....[18]....
        /*0094*/ 	.word	0xffffffff


	//   ....[19]....
        /*0098*/ 	.word	0xffffffff


	//   ....[20]....
        /*009c*/ 	.word	0xffffffff


	//   ....[21]....
        /*00a0*/ 	.word	0xffffffff


	//   ....[22]....
        /*00a4*/ 	.word	0xffffffff


	//   ....[23]....
        /*00a8*/ 	.word	0xffffffff


	//   ....[24]....
        /*00ac*/ 	.word	0xffffffff


	//   ....[25]....
        /*00b0*/ 	.word	0xffffffff


	//   ....[26]....
        /*00b4*/ 	.word	0xffffffff


	//   ....[27]....
        /*00b8*/ 	.word	0xffffffff


	//   ....[28]....
        /*00bc*/ 	.word	0xffffffff


	//   ....[29]....
        /*00c0*/ 	.word	0xffffffff


	//   ....[30]....
        /*00c4*/ 	.word	0xffffffff


	//   ....[31]....
        /*00c8*/ 	.word	0xffffffff


	//   ....[32]....
        /*00cc*/ 	.word	0xffffffff


	//   ....[33]....
        /*00d0*/ 	.word	0xffffffff


	//   ....[34]....
        /*00d4*/ 	.word	0xffffffff


	//   ....[35]....
        /*00d8*/ 	.word	0xffffffff


	//   ....[36]....
        /*00dc*/ 	.word	0xffffffff


	//   ....[37]....
        /*00e0*/ 	.word	0xffffffff


	//   ....[38]....
        /*00e4*/ 	.word	0xffffffff


	//   ....[39]....
        /*00e8*/ 	.word	0xffffffff


	//   ....[40]....
        /*00ec*/ 	.word	0x05000010


	//   ....[41]....
        /*00f0*/ 	.word	0x05000010


	//   ....[42]....
        /*00f4*/ 	.word	0x05000010


	//   ....[43]....
        /*00f8*/ 	.word	0x05000010


	//   ....[44]....
        /*00fc*/ 	.word	0x05000010


	//   ....[45]....
        /*0100*/ 	.word	0x05000010


	//   ....[46]....
        /*0104*/ 	.word	0x05000010


	//   ....[47]....
        /*0108*/ 	.word	0x05000010


	//   ....[48]....
        /*010c*/ 	.word	0x05000010


	//   ....[49]....
        /*0110*/ 	.word	0x05000010


	//   ....[50]....
        /*0114*/ 	.word	0x05000010


	//   ....[51]....
        /*0118*/ 	.word	0x05000010


	//   ....[52]....
        /*011c*/ 	.word	0x05000010


	//   ....[53]....
        /*0120*/ 	.word	0x05000010


	//   ....[54]....
        /*0124*/ 	.word	0x05000010


	//   ....[55]....
        /*0128*/ 	.word	0x05000010


	//   ....[56]....
        /*012c*/ 	.word	0x05000010


	//   ....[57]....
        /*0130*/ 	.word	0x05000010


	//   ....[58]....
        /*0134*/ 	.word	0x05000010


	//   ....[59]....
        /*0138*/ 	.word	0x05000010


	//----- nvinfo : EIATTR_COOP_GROUP_INSTR_OFFSETS
	.align		4
.L_35:
        /*013c*/ 	.byte	0x04, 0x28
        /*013e*/ 	.short	(.L_37 - .L_36)


	//   ....[0]....
.L_36:
        /*0140*/ 	.word	0x00000770


	//   ....[1]....
        /*0144*/ 	.word	0x000007c0


	//   ....[2]....
        /*0148*/ 	.word	0x00000810


	//   ....[3]....
        /*014c*/ 	.word	0x00000860


	//   ....[4]....
        /*0150*/ 	.word	0x000008d0


	//   ....[5]....
        /*0154*/ 	.word	0x00000990


	//   ....[6]....
        /*0158*/ 	.word	0x000009e0


	//   ....[7]....
        /*015c*/ 	.word	0x00000a30


	//   ....[8]....
        /*0160*/ 	.word	0x00000a80


	//   ....[9]....
        /*0164*/ 	.word	0x00000af0


	//   ....[10]....
        /*0168*/ 	.word	0x00000bf0


	//   ....[11]....
        /*016c*/ 	.word	0x00000c40


	//   ....[12]....
        /*0170*/ 	.word	0x00000c90


	//   ....[13]....
        /*0174*/ 	.word	0x00000ce0


	//   ....[14]....
        /*0178*/ 	.word	0x00000d30


	//   ....[15]....
        /*017c*/ 	.word	0x00000df0


	//   ....[16]....
        /*0180*/ 	.word	0x00000e40


	//   ....[17]....
        /*0184*/ 	.word	0x00000e90


	//   ....[18]....
        /*0188*/ 	.word	0x00000ee0


	//   ....[19]....
        /*018c*/ 	.word	0x00000f50


	//   ....[20]....
        /*0190*/ 	.word	0x00001040


	//   ....[21]....
        /*0194*/ 	.word	0x00001090


	//   ....[22]....
        /*0198*/ 	.word	0x000010e0


	//   ....[23]....
        /*019c*/ 	.word	0x00001130


	//   ....[24]....
        /*01a0*/ 	.word	0x00001180


	//   ....[25]....
        /*01a4*/ 	.word	0x00001240


	//   ....[26]....
        /*01a8*/ 	.word	0x00001290


	//   ....[27]....
        /*01ac*/ 	.word	0x000012e0


	//   ....[28]....
        /*01b0*/ 	.word	0x00001330


	//   ....[29]....
        /*01b4*/ 	.word	0x000013a0


	//   ....[30]....
        /*01b8*/ 	.word	0x00001470


	//   ....[31]....
        /*01bc*/ 	.word	0x000014c0


	//   ....[32]....
        /*01c0*/ 	.word	0x00001510


	//   ....[33]....
        /*01c4*/ 	.word	0x00001560


	//   ....[34]....
        /*01c8*/ 	.word	0x000015b0


	//   ....[35]....
        /*01cc*/ 	.word	0x00001680


	//   ....[36]....
        /*01d0*/ 	.word	0x000016d0


	//   ....[37]....
        /*01d4*/ 	.word	0x00001720


	//   ....[38]....
        /*01d8*/ 	.word	0x00001770


	//   ....[39]....
        /*01dc*/ 	.word	0x000017e0


	//   ....[40]....
        /*01e0*/ 	.word	0x00001ba0


	//   ....[41]....
        /*01e4*/ 	.word	0x00001c20


	//   ....[42]....
        /*01e8*/ 	.word	0x00001ca0


	//   ....[43]....
        /*01ec*/ 	.word	0x00001d20


	//   ....[44]....
        /*01f0*/ 	.word	0x00001d80


	//   ....[45]....
        /*01f4*/ 	.word	0x00001de0


	//   ....[46]....
        /*01f8*/ 	.word	0x00001e60


	//   ....[47]....
        /*01fc*/ 	.word	0x00001ee0


	//   ....[48]....
        /*0200*/ 	.word	0x00001f60


	//   ....[49]....
        /*0204*/ 	.word	0x00001fc0


	//   ....[50]....
        /*0208*/ 	.word	0x00002020


	//   ....[51]....
        /*020c*/ 	.word	0x000020a0


	//   ....[52]....
        /*0210*/ 	.word	0x00002120


	//   ....[53]....
        /*0214*/ 	.word	0x000021a0


	//   ....[54]....
        /*0218*/ 	.word	0x00002200


	//   ....[55]....
        /*021c*/ 	.word	0x00002260


	//   ....[56]....
        /*0220*/ 	.word	0x000022e0


	//   ....[57]....
        /*0224*/ 	.word	0x00002360


	//   ....[58]....
        /*0228*/ 	.word	0x000023e0


	//   ....[59]....
        /*022c*/ 	.word	0x00002440


	//----- nvinfo : EIATTR_VRC_CTA_INIT_COUNT
	.align		4
.L_37:
        /*0230*/ 	.byte	0x02, 0x4a
	.zero		1
	.zero		1


	//----- nvinfo : EIATTR_EXIT_INSTR_OFFSETS
	.align		4
        /*0234*/ 	.byte	0x04, 0x1c
        /*0236*/ 	.short	(.L_39 - .L_38)


	//   ....[0]....
.L_38:
        /*0238*/ 	.word	0x00000080


	//   ....[1]....
        /*023c*/ 	.word	0x00001b70


	//----- nvinfo : EIATTR_CRS_STACK_SIZE
	.align		4
.L_39:
        /*0240*/ 	.byte	0x04, 0x1e
        /*0242*/ 	.short	(.L_41 - .L_40)
.L_40:
        /*0244*/ 	.word	0x00000000


	//----- nvinfo : EIATTR_CBANK_PARAM_SIZE
	.align		4
.L_41:
        /*0248*/ 	.byte	0x03, 0x19
        /*024a*/ 	.short	0x0014


	//----- nvinfo : EIATTR_PARAM_CBANK
	.align		4
        /*024c*/ 	.byte	0x04, 0x0a
        /*024e*/ 	.short	(.L_43 - .L_42)
	.align		4
.L_42:
        /*0250*/ 	.word	index@(.nv.constant0._Z22Intra_Block_radix_sortPfS_i)
        /*0254*/ 	.short	0x0380
        /*0256*/ 	.short	0x0014


	//----- nvinfo : EIATTR_SW_WAR
	.align		4
.L_43:
        /*0258*/ 	.byte	0x04, 0x36
        /*025a*/ 	.short	(.L_45 - .L_44)
.L_44:
        /*025c*/ 	.word	0x00000008
.L_45:


//--------------------- .nv.info._Z16Data_PostprocessPfi --------------------------
	.section	.nv.info._Z16Data_PostprocessPfi,"",@"SHT_CUDA_INFO"
	.sectionflags	@""
	.align	4


	//----- nvinfo : EIATTR_CUDA_API_VERSION
	.align		4
        /*0000*/ 	.byte	0x04, 0x37
        /*0002*/ 	.short	(.L_47 - .L_46)
.L_46:
        /*0004*/ 	.word	0x00000082


	//----- nvinfo : EIATTR_KPARAM_INFO
	.align		4
.L_47:
        /*0008*/ 	.byte	0x04, 0x17
        /*000a*/ 	.short	(.L_49 - .L_48)
.L_48:
        /*000c*/ 	.word	0x00000000
        /*0010*/ 	.short	0x0001
        /*0012*/ 	.short	0x0008
        /*0014*/ 	.byte	0x00, 0xf0, 0x11, 0x00


	//----- nvinfo : EIATTR_KPARAM_INFO
	.align		4
.L_49:
        /*0018*/ 	.byte	0x04, 0x17
        /*001a*/ 	.short	(.L_51 - .L_50)
.L_50:
        /*001c*/ 	.word	0x00000000
        /*0020*/ 	.short	0x0000
        /*0022*/ 	.short	0x0000
        /*0024*/ 	.byte	0x00, 0xf5, 0x21, 0x00


	//----- nvinfo : EIATTR_SPARSE_MMA_MASK
	.align		4
.L_51:
        /*0028*/ 	.byte	0x03, 0x50
        /*002a*/ 	.short	0x0000


	//----- nvinfo : EIATTR_MAXREG_COUNT
	.align		4
        /*002c*/ 	.byte	0x03, 0x1b
        /*002e*/ 	.short	0x00ff


	//----- nvinfo : EIATTR_MERCURY_ISA_VERSION
	.align		4
        /*0030*/ 	.byte	0x03, 0x5f
        /*0032*/ 	.short	0x0101


	//----- nvinfo : EIATTR_VRC_CTA_INIT_COUNT
	.align		4
        /*0034*/ 	.byte	0x02, 0x4a
	.zero		1
	.zero		1


	//----- nvinfo : EIATTR_EXIT_INSTR_OFFSETS
	.align		4
        /*0038*/ 	.byte	0x04, 0x1c
        /*003a*/ 	.short	(.L_53 - .L_52)


	//   ....[0]....
.L_52:
        /*003c*/ 	.word	0x00000070


	//   ....[1]....
        /*0040*/ 	.word	0x00000100


	//----- nvinfo : EIATTR_CBANK_PARAM_SIZE
	.align		4
.L_53:
        /*0044*/ 	.byte	0x03, 0x19
        /*0046*/ 	.short	0x000c


	//----- nvinfo : EIATTR_PARAM_CBANK
	.align		4
        /*0048*/ 	.byte	0x04, 0x0a
        /*004a*/ 	.short	(.L_55 - .L_54)
	.align		4
.L_54:
        /*004c*/ 	.word	index@(.nv.constant0._Z16Data_PostprocessPfi)
        /*0050*/ 	.short	0x0380
        /*0052*/ 	.short	0x000c


	//----- nvinfo : EIATTR_SW_WAR
	.align		4
.L_55:
        /*0054*/ 	.byte	0x04, 0x36
        /*0056*/ 	.short	(.L_57 - .L_56)
.L_56:
        /*0058*/ 	.word	0x00000008
.L_57:


//--------------------- .nv.info._Z15Data_PreprocessPfi --------------------------
	.section	.nv.info._Z15Data_PreprocessPfi,"",@"SHT_CUDA_INFO"
	.sectionflags	@""
	.align	4


	//----- nvinfo : EIATTR_CUDA_API_VERSION
	.align		4
        /*0000*/ 	.byte	0x04, 0x37
        /*0002*/ 	.short	(.L_59 - .L_58)
.L_58:
        /*0004*/ 	.word	0x00000082


	//----- nvinfo : EIATTR_KPARAM_INFO
	.align		4
.L_59:
        /*0008*/ 	.byte	0x04, 0x17
        /*000a*/ 	.short	(.L_61 - .L_60)
.L_60:
        /*000c*/ 	.word	0x00000000
        /*0010*/ 	.short	0x0001
        /*0012*/ 	.short	0x0008
        /*0014*/ 	.byte	0x00, 0xf0, 0x11, 0x00


	//----- nvinfo : EIATTR_KPARAM_INFO
	.align		4
.L_61:
        /*0018*/ 	.byte	0x04, 0x17
        /*001a*/ 	.short	(.L_63 - .L_62)
.L_62:
        /*001c*/ 	.word	0x00000000
        /*0020*/ 	.short	0x0000
        /*0022*/ 	.short	0x0000
        /*0024*/ 	.byte	0x00, 0xf5, 0x21, 0x00


	//----- nvinfo : EIATTR_SPARSE_MMA_MASK
	.align		4
.L_63:
        /*0028*/ 	.byte	0x03, 0x50
        /*002a*/ 	.short	0x0000


	//----- nvinfo : EIATTR_MAXREG_COUNT
	.align		4
        /*002c*/ 	.byte	0x03, 0x1b
        /*002e*/ 	.short	0x00ff


	//----- nvinfo : EIATTR_MERCURY_ISA_VERSION
	.align		4
        /*0030*/ 	.byte	0x03, 0x5f
        /*0032*/ 	.short	0x0101


	//----- nvinfo : EIATTR_VRC_CTA_INIT_COUNT
	.align		4
        /*0034*/ 	.byte	0x02, 0x4a
	.zero		1
	.zero		1


	//----- nvinfo : EIATTR_EXIT_INSTR_OFFSETS
	.align		4
        /*0038*/ 	.byte	0x04, 0x1c
        /*003a*/ 	.short	(.L_65 - .L_64)


	//   ....[0]....
.L_64:
        /*003c*/ 	.word	0x00000070


	//   ....[1]....
        /*0040*/ 	.word	0x00000100


	//----- nvinfo : EIATTR_CBANK_PARAM_SIZE
	.align		4
.L_65:
        /*0044*/ 	.byte	0x03, 0x19
        /*0046*/ 	.short	0x000c


	//----- nvinfo : EIATTR_PARAM_CBANK
	.align		4
        /*0048*/ 	.byte	0x04, 0x0a
        /*004a*/ 	.short	(.L_67 - .L_66)
	.align		4
.L_66:
        /*004c*/ 	.word	index@(.nv.constant0._Z15Data_PreprocessPfi)
        /*0050*/ 	.short	0x0380
        /*0052*/ 	.short	0x000c


	//----- nvinfo : EIATTR_SW_WAR
	.align		4
.L_67:
        /*0054*/ 	.byte	0x04, 0x36
        /*0056*/ 	.short	(.L_69 - .L_68)
.L_68:
        /*0058*/ 	.word	0x00000008
.L_69:


//--------------------- .nv.info._Z14GPU_radix_sortPfS_ii --------------------------
	.section	.nv.info._Z14GPU_radix_sortPfS_ii,"",@"SHT_CUDA_INFO"
	.sectionflags	@""
	.align	4


	//----- nvinfo : EIATTR_CUDA_API_VERSION
	.align		4
        /*0000*/ 	.byte	0x04, 0x37
        /*0002*/ 	.short	(.L_71 - .L_70)
.L_70:
        /*0004*/ 	.word	0x00000082


	//----- nvinfo : EIATTR_KPARAM_INFO
	.align		4
.L_71:
        /*0008*/ 	.byte	0x04, 0x17
        /*000a*/ 	.short	(.L_73 - .L_72)
.L_72:
        /*000c*/ 	.word	0x00000000
        /*0010*/ 	.short	0x0003
        /*0012*/ 	.short	0x0014
        /*0014*/ 	.byte	0x00, 0xf0, 0x11, 0x00


	//----- nvinfo : EIATTR_KPARAM_INFO
	.align		4
.L_73:
        /*0018*/ 	.byte	0x04, 0x17
        /*001a*/ 	.short	(.L_75 - .L_74)
.L_74:
        /*001c*/ 	.word	0x00000000
        /*0020*/ 	.short	0x0002
        /*0022*/ 	.short	0x0010
        /*0024*/ 	.byte	0x00, 0xf0, 0x11, 0x00


	//----- nvinfo : EIATTR_KPARAM_INFO
	.align		4
.L_75:
        /*0028*/ 	.byte	0x04, 0x17
        /*002a*/ 	.short	(.L_77 - .L_76)
.L_76:
        /*002c*/ 	.word	0x00000000
        /*0030*/ 	.short	0x0001
        /*0032*/ 	.short	0x0008
        /*0034*/ 	.byte	0x00, 0xf5, 0x21, 0x00


	//----- nvinfo : EIATTR_KPARAM_INFO
	.align		4
.L_77:
        /*0038*/ 	.byte	0x04, 0x17
        /*003a*/ 	.short	(.L_79 - .L_78)
.L_78:
        /*003c*/ 	.word	0x00000000
        /*0040*/ 	.short	0x0000
        /*0042*/ 	.short	0x0000
        /*0044*/ 	.byte	0x00, 0xf5, 0x21, 0x00


	//----- nvinfo : EIATTR_SPARSE_MMA_MASK
	.align		4
.L_79:
        /*0048*/ 	.byte	0x03, 0x50
        /*004a*/ 	.short	0x0000


	//----- nvinfo : EIATTR_MAXREG_COUNT
	.align		4
        /*004c*/ 	.byte	0x03, 0x1b
        /*004e*/ 	.short	0x00ff


	//----- nvinfo : EIATTR_NUM_BARRIERS
	.align		4
        /*0050*/ 	.byte	0x02, 0x4c
        /*0052*/ 	.byte	0x01
	.zero		1


	//----- nvinfo : EIATTR_MERCURY_ISA_VERSION
	.align		4
        /*0054*/ 	.byte	0x03, 0x5f
        /*0056*/ 	.short	0x0101


	//----- nvinfo : EIATTR_VRC_CTA_INIT_COUNT
	.align		4
        /*0058*/ 	.byte	0x02, 0x4a
	.zero		1
	.zero		1


	//----- nvinfo : EIATTR_EXIT_INSTR_OFFSETS
	.align		4
        /*005c*/ 	.byte	0x04, 0x1c
        /*005e*/ 	.short	(.L_81 - .L_80)


	//   ....[0]....
.L_80:
        /*0060*/ 	.word	0x00000ee0


	//----- nvinfo : EIATTR_CRS_STACK_SIZE
	.align		4
.L_81:
        /*0064*/ 	.byte	0x04, 0x1e
        /*0066*/ 	.short	(.L_83 - .L_82)
.L_82:
        /*0068*/ 	.word	0x00000000


	//----- nvinfo : EIATTR_CBANK_PARAM_SIZE
	.align		4
.L_83:
        /*006c*/ 	.byte	0x03, 0x19
        /*006e*/ 	.short	0x0018


	//----- nvinfo : EIATTR_PARAM_CBANK
	.align		4
        /*0070*/ 	.byte	0x04, 0x0a
        /*0072*/ 	.short	(.L_85 - .L_84)
	.align		4
.L_84:
        /*0074*/ 	.word	index@(.nv.constant0._Z14GPU_radix_sortPfS_ii)
        /*0078*/ 	.short	0x0380
        /*007a*/ 	.short	0x0018


	//----- nvinfo : EIATTR_SW_WAR
	.align		4
.L_85:
        /*007c*/ 	.byte	0x04, 0x36
        /*007e*/ 	.short	(.L_87 - .L_86)
.L_86:
        /*0080*/ 	.word	0x00000008
.L_87:


//--------------------- .nv.callgraph             --------------------------
	.section	.nv.callgraph,"",@"SHT_CUDA_CALLGRAPH"
	.align	4
	.sectionentsize	8
	.align		4
        /*0000*/ 	.word	0x00000000
	.align		4
        /*0004*/ 	.word	0xffffffff
	.align		4
        /*0008*/ 	.word	0x00000000
	.align		4
        /*000c*/ 	.word	0xfffffffe
	.align		4
        /*0010*/ 	.word	0x00000000
	.align		4
        /*0014*/ 	.word	0xfffffffd
	.align		4
        /*0018*/ 	.word	0x00000000
	.align		4
        /*001c*/ 	.word	0xfffffffc


//--------------------- .text._Z22Intra_Block_radix_sortPfS_i --------------------------
	.section	.text._Z22Intra_Block_radix_sortPfS_i,"ax",@progbits
	.align	128
        .global         _Z22Intra_Block_radix_sortPfS_i
        .type           _Z22Intra_Block_radix_sortPfS_i,@function
        .size           _Z22Intra_Block_radix_sortPfS_i,(.L_x_91 - _Z22Intra_Block_radix_sortPfS_i)
        .other          _Z22Intra_Block_radix_sortPfS_i,@"STO_CUDA_ENTRY STV_DEFAULT"
_Z22Intra_Block_radix_sortPfS_i:
.text._Z22Intra_Block_radix_sortPfS_i:
[----:B------:R-:W-:Y:S01]  /*0000*/  LDC R1, c[0x0][0x37c] ;  /* 0x0000df00ff017b82 */ /* 0x000fe20000000800 */
[----:B------:R-:W0:Y:S01]  /*0010*/  S2R R9, SR_CTAID.X ;  /* 0x0000000000097919 */ /* 0x000e220000002500 */
[----:B------:R-:W0:Y:S01]  /*0020*/  LDCU UR4, c[0x0][0x360] ;  /* 0x00006c00ff0477ac */ /* 0x000e220008000800 */
[----:B------:R-:W1:Y:S01]  /*0030*/  S2R R2, SR_TID.X ;  /* 0x0000000000027919 */ /* 0x000e620000002100 */
[----:B------:R-:W2:Y:S01]  /*0040*/  LDCU UR17, c[0x0][0x390] ;  /* 0x00007200ff1177ac */ /* 0x000ea20008000800 */
[----:B0-----:R-:W-:-:S04]  /*0050*/  IMAD R9, R9, UR4, RZ ;  /* 0x0000000409097c24 */ /* 0x001fc8000f8e02ff */
[----:B-1----:R-:W-:-:S05]  /*0060*/  IMAD.IADD R0, R9, 0x1, R2 ;  /* 0x0000000109007824 */ /* 0x002fca00078e0202 */
[----:B--2---:R-:W-:-:S13]  /*0070*/  ISETP.GE.AND P0, PT, R0, UR17, PT ;  /* 0x0000001100007c0c */ /* 0x004fda000bf06270 */
[----:B------:R-:W-:Y:S05]  /*0080*/  @P0 EXIT ;  /* 0x000000000000094d */ /* 0x000fea0003800000 */
[----:B------:R-:W0:Y:S01]  /*0090*/  LDC.64 R4, c[0x0][0x380] ;  /* 0x0000e000ff047b82 */ /* 0x000e220000000a00 */
[----:B------:R-:W1:Y:S01]  /*00a0*/  LDCU.64 UR18, c[0x0][0x358] ;  /* 0x00006b00ff1277ac */ /* 0x000e620008000a00 */
[----:B0-----:R-:W-:-:S05]  /*00b0*/  IMAD.WIDE R4, R0, 0x4, R4 ;  /* 0x0000000400047825 */ /* 0x001fca00078e0204 */
[----:B-1----:R0:W2:Y:S01]  /*00c0*/  LDG.E R8, desc[UR18][R4.64] ;  /* 0x0000001204087981 */ /* 0x0020a2000c1e1900 */
[----:B------:R-:W1:Y:S01]  /*00d0*/  S2UR UR16, SR_CgaCtaId ;  /* 0x00000000001079c3 */ /* 0x000e620000008800 */
[----:B------:R-:W-:Y:S01]  /*00e0*/  UMOV UR4, 0x400 ;  /* 0x0000040000047882 */ /* 0x000fe20000000000 */
[C---:B------:R-:W-:Y:S01]  /*00f0*/  IMAD.SHL.U32 R3, R2.reuse, 0x4, RZ ;  /* 0x0000000402037824 */ /* 0x040fe200078e00ff */
[----:B------:R-:W-:Y:S01]  /*0100*/  UIADD3 UR5, UPT, UPT, UR4, 0x80, URZ ;  /* 0x0000008004057890 */ /* 0x000fe2000fffe0ff */
[----:B------:R-:W-:Y:S01]  /*0110*/  LOP3.LUT R21, R2, 0x1f, RZ, 0xc0, !PT ;  /* 0x0000001f02157812 */ /* 0x000fe200078ec0ff */
[----:B------:R-:W-:Y:S02]  /*0120*/  UIADD3 UR7, UPT, UPT, UR4, 0x3084, URZ ;  /* 0x0000308404077890 */ /* 0x000fe4000fffe0ff */
[----:B------:R-:W-:Y:S02]  /*0130*/  UIADD3 UR6, UPT, UPT, UR4, 0x2080, URZ ;  /* 0x0000208004067890 */ /* 0x000fe4000fffe0ff */
[----:B------:R-:W-:-:S02]  /*0140*/  UIADD3 UR8, UPT, UPT, UR4, 0x4088, URZ ;  /* 0x0000408804087890 */ /* 0x000fc4000fffe0ff */
[----:B------:R-:W-:Y:S02]  /*0150*/  UIADD3 UR9, UPT, UPT, UR4, 0x508c, URZ ;  /* 0x0000508c04097890 */ /* 0x000fe4000fffe0ff */
[----:B------:R-:W-:Y:S02]  /*0160*/  UIADD3 UR10, UPT, UPT, UR4, 0x6090, URZ ;  /* 0x00006090040a7890 */ /* 0x000fe4000fffe0ff */
[----:B------:R-:W-:Y:S02]  /*0170*/  UIADD3 UR11, UPT, UPT, UR4, 0x7094, URZ ;  /* 0x00007094040b7890 */ /* 0x000fe4000fffe0ff */
[----:B------:R-:W-:Y:S02]  /*0180*/  UIADD3 UR12, UPT, UPT, UR4, 0x8098, URZ ;  /* 0x00008098040c7890 */ /* 0x000fe4000fffe0ff */
[----:B------:R-:W-:Y:S02]  /*0190*/  UIADD3 UR13, UPT, UPT, UR4, 0x909c, URZ ;  /* 0x0000909c040d7890 */ /* 0x000fe4000fffe0ff */
[----:B------:R-:W-:-:S02]  /*01a0*/  UIADD3 UR15, UPT, UPT, UR4, 0x1080, URZ ;  /* 0x00001080040f7890 */ /* 0x000fc4000fffe0ff */
[----:B------:R-:W-:Y:S02]  /*01b0*/  UIADD3 UR14, UPT, UPT, UR4, 0xa0a0, URZ ;  /* 0x0000a0a0040e7890 */ /* 0x000fe4000fffe0ff */
[----:B-1----:R-:W-:Y:S02]  /*01c0*/  ULEA UR5, UR16, UR5, 0x18 ;  /* 0x0000000510057291 */ /* 0x002fe4000f8ec0ff */
[----:B------:R-:W-:Y:S02]  /*01d0*/  ULEA UR7, UR16, UR7, 0x18 ;  /* 0x0000000710077291 */ /* 0x000fe4000f8ec0ff */
[----:B------:R-:W-:Y:S02]  /*01e0*/  ULEA UR6, UR16, UR6, 0x18 ;  /* 0x0000000610067291 */ /* 0x000fe4000f8ec0ff */
[----:B------:R-:W-:Y:S01]  /*01f0*/  ULEA UR8, UR16, UR8, 0x18 ;  /* 0x0000000810087291 */ /* 0x000fe2000f8ec0ff */
[C---:B------:R-:W-:Y:S01]  /*0200*/  VIADD R10, R3.reuse, UR5 ;  /* 0x00000005030a7c36 */ /* 0x040fe20008000000 */
[----:B------:R-:W-:Y:S01]  /*0210*/  ULEA UR9, UR16, UR9, 0x18 ;  /* 0x0000000910097291 */ /* 0x000fe2000f8ec0ff */
[C---:B------:R-:W-:Y:S01]  /*0220*/  IADD3 R6, PT, PT, R3.reuse, UR7, RZ ;  /* 0x0000000703067c10 */ /* 0x040fe2000fffe0ff */
[C---:B0-----:R-:W-:Y:S01]  /*0230*/  VIADD R4, R3.reuse, UR6 ;  /* 0x0000000603047c36 */ /* 0x041fe20008000000 */
[----:B------:R-:W-:Y:S01]  /*0240*/  ULEA UR10, UR16, UR10, 0x18 ;  /* 0x0000000a100a7291 */ /* 0x000fe2000f8ec0ff */
[C---:B------:R-:W-:Y:S01]  /*0250*/  VIADD R12, R3.reuse, UR8 ;  /* 0x00000008030c7c36 */ /* 0x040fe20008000000 */
[----:B------:R-:W-:Y:S01]  /*0260*/  ULEA UR11, UR16, UR11, 0x18 ;  /* 0x0000000b100b7291 */ /* 0x000fe2000f8ec0ff */
[----:B------:R-:W-:Y:S01]  /*0270*/  VIADD R14, R3, UR9 ;  /* 0x00000009030e7c36 */ /* 0x000fe20008000000 */
[----:B------:R-:W-:Y:S01]  /*0280*/  ULEA UR12, UR16, UR12, 0x18 ;  /* 0x0000000c100c7291 */ /* 0x000fe2000f8ec0ff */
[C---:B------:R-:W-:Y:S01]  /*0290*/  IMAD R5, R9.reuse, 0x4, R6 ;  /* 0x0000000409057824 */ /* 0x040fe200078e0206 */
[----:B------:R-:W-:Y:S01]  /*02a0*/  ULEA UR13, UR16, UR13, 0x18 ;  /* 0x0000000d100d7291 */ /* 0x000fe2000f8ec0ff */
[C---:B------:R-:W-:Y:S01]  /*02b0*/  LEA R4, R9.reuse, R4, 0x2 ;  /* 0x0000000409047211 */ /* 0x040fe200078e10ff */
[----:B------:R-:W-:Y:S01]  /*02c0*/  ULEA UR15, UR16, UR15, 0x18 ;  /* 0x0000000f100f7291 */ /* 0x000fe2000f8ec0ff */
[C---:B------:R-:W-:Y:S01]  /*02d0*/  IMAD R6, R9.reuse, 0x4, R12 ;  /* 0x0000000409067824 */ /* 0x040fe200078e020c */
[----:B------:R-:W-:Y:S01]  /*02e0*/  ULEA UR20, UR16, UR4, 0x18 ;  /* 0x0000000410147291 */ /* 0x000fe2000f8ec0ff */
[C---:B------:R-:W-:Y:S01]  /*02f0*/  IMAD R7, R9.reuse, 0x4, R14 ;  /* 0x0000000409077824 */ /* 0x040fe200078e020e */
[----:B------:R-:W-:Y:S01]  /*0300*/  ULEA UR4, UR16, UR14, 0x18 ;  /* 0x0000000e10047291 */ /* 0x000fe2000f8ec0ff */
[C---:B------:R-:W-:Y:S01]  /*0310*/  LEA R11, R0.reuse, UR10, 0x2 ;  /* 0x0000000a000b7c11 */ /* 0x040fe2000f8e10ff */
[----:B------:R-:W-:Y:S01]  /*0320*/  ULEA UR16, UR17, UR10, 0x2 ;  /* 0x0000000a11107291 */ /* 0x000fe2000f8e10ff */
[C---:B------:R-:W-:Y:S01]  /*0330*/  LEA R12, R0.reuse, UR11, 0x2 ;  /* 0x0000000b000c7c11 */ /* 0x040fe2000f8e10ff */
[----:B------:R-:W-:Y:S01]  /*0340*/  ULEA UR21, UR17, UR11, 0x2 ;  /* 0x0000000b11157291 */ /* 0x000fe2000f8e10ff */
[C---:B------:R-:W-:Y:S01]  /*0350*/  LEA R13, R0.reuse, UR12, 0x2 ;  /* 0x0000000c000d7c11 */ /* 0x040fe2000f8e10ff */
[----:B------:R-:W-:Y:S01]  /*0360*/  ULEA UR14, UR17, UR12, 0x2 ;  /* 0x0000000c110e7291 */ /* 0x000fe2000f8e10ff */
[C---:B------:R-:W-:Y:S01]  /*0370*/  LEA R14, R0.reuse, UR13, 0x2 ;  /* 0x0000000d000e7c11 */ /* 0x040fe2000f8e10ff */
[----:B------:R-:W-:Y:S01]  /*0380*/  UMOV UR22, 0x1 ;  /* 0x0000000100167882 */ /* 0x000fe20000000000 */
[C---:B------:R-:W-:Y:S01]  /*0390*/  LEA R23, R0.reuse, UR15, 0x2 ;  /* 0x0000000f00177c11 */ /* 0x040fe2000f8e10ff */
[----:B------:R-:W-:Y:S01]  /*03a0*/  UMOV UR23, 0x2 ;  /* 0x0000000200177882 */ /* 0x000fe20000000000 */
[----:B------:R-:W-:Y:S01]  /*03b0*/  LEA R15, R0, UR4, 0x2 ;  /* 0x00000004000f7c11 */ /* 0x000fe2000f8e10ff */
[----:B------:R-:W-:Y:S01]  /*03c0*/  UMOV UR17, 0x3 ;  /* 0x0000000300117882 */ /* 0x000fe20000000000 */
[----:B------:R-:W-:Y:S01]  /*03d0*/  UMOV UR4, URZ ;  /* 0x000000ff00047c82 */ /* 0x000fe20008000000 */
[----:B--2---:R0:W-:Y:S02]  /*03e0*/  STS [R3+UR5], R8 ;  /* 0x0000000803007988 */ /* 0x0041e40008000805 */
[----:B0-----:R-:W-:-:S02]  /*03f0*/  LEA R8, R9, R10, 0x2 ;  /* 0x0000000a09087211 */ /* 0x001fc400078e10ff */
[----:B------:R-:W-:Y:S02]  /*0400*/  SHF.R.U32.HI R9, RZ, 0x3, R2 ;  /* 0x00000003ff097819 */ /* 0x000fe40000011602 */
[----:B------:R-:W-:Y:S02]  /*0410*/  LOP3.LUT R10, R3, 0x7c, RZ, 0xc0, !PT ;  /* 0x0000007c030a7812 */ /* 0x000fe400078ec0ff */
[----:B------:R-:W-:Y:S01]  /*0420*/  LOP3.LUT R9, R9, 0x7c, RZ, 0xc0, !PT ;  /* 0x0000007c09097812 */ /* 0x000fe200078ec0ff */
[----:B------:R-:W-:Y:S06]  /*0430*/  BAR.SYNC.DEFER_BLOCKING 0x0 ;  /* 0x0000000000007b1d */ /* 0x000fec0000010000 */
.L_x_16:
[----:B0--3--:R-:W0:Y:S01]  /*0440*/  LDS R18, [R3+UR5] ;  /* 0x0000000503127984 */ /* 0x009e220008000800 */
[----:B------:R-:W-:Y:S01]  /*0450*/  BSSY.RECONVERGENT B0, `(.L_x_0) ;  /* 0x000000d000007945 */ /* 0x000fe20003800200 */
[----:B------:R-:W-:Y:S01]  /*0460*/  IMAD.MOV.U32 R16, RZ, RZ, RZ ;  /* 0x000000ffff107224 */ /* 0x000fe200078e00ff */
[----:B0-----:R-:W-:-:S13]  /*0470*/  LOP3.LUT P0, R19, R18, UR17, RZ, 0xc0, !PT ;  /* 0x0000001112137c12 */ /* 0x001fda000f80c0ff */
[----:B-12---:R-:W-:Y:S05]  /*0480*/  @!P0 BRA `(.L_x_1) ;  /* 0x0000000000248947 */ /* 0x006fea0003800000 */
[----:B------:R-:W-:Y:S01]  /*0490*/  ISETP.NE.AND P0, PT, R19, UR17, PT ;  /* 0x0000001113007c0c */ /* 0x000fe2000bf05270 */
[----:B------:R-:W-:-:S12]  /*04a0*/  IMAD.MOV.U32 R16, RZ, RZ, 0x3 ;  /* 0x00000003ff107424 */ /* 0x000fd800078e00ff */
[----:B------:R-:W-:Y:S05]  /*04b0*/  @!P0 BRA `(.L_x_1) ;  /* 0x0000000000188947 */ /* 0x000fea0003800000 */
[----:B------:R-:W-:-:S04]  /*04c0*/  LOP3.LUT R16, R18, UR22, RZ, 0xc0, !PT ;  /* 0x0000001612107c12 */ /* 0x000fc8000f8ec0ff */
[----:B------:R-:W-:Y:S01]  /*04d0*/  ISETP.NE.AND P0, PT, R16, UR22, PT ;  /* 0x0000001610007c0c */ /* 0x000fe2000bf05270 */
[----:B------:R-:W-:-:S12]  /*04e0*/  IMAD.MOV.U32 R16, RZ, RZ, 0x1 ;  /* 0x00000001ff107424 */ /* 0x000fd800078e00ff */
[----:B------:R-:W-:-:S04]  /*04f0*/  @P0 LOP3.LUT R18, R18, UR23, RZ, 0xc0, !PT ;  /* 0x0000001712120c12 */ /* 0x000fc8000f8ec0ff */
[----:B------:R-:W-:-:S04]  /*0500*/  @P0 ISETP.NE.AND P1, PT, R18, UR23, PT ;  /* 0x0000001712000c0c */ /* 0x000fc8000bf25270 */
[----:B------:R-:W-:-:S09]  /*0510*/  @P0 SEL R16, R17, 0x2, P1 ;  /* 0x0000000211100807 */ /* 0x000fd20000800000 */
.L_x_1:
[----:B------:R-:W-:Y:S05]  /*0520*/  BSYNC.RECONVERGENT B0 ;  /* 0x0000000000007941 */ /* 0x000fea0003800200 */
.L_x_0:
[C---:B------:R-:W-:Y:S02]  /*0530*/  ISETP.NE.AND P0, PT, R16.reuse, RZ, PT ;  /* 0x000000ff1000720c */ /* 0x040fe40003f05270 */
[C---:B------:R-:W-:Y:S02]  /*0540*/  ISETP.NE.AND P1, PT, R16.reuse, 0x1, PT ;  /* 0x000000011000780c */ /* 0x040fe40003f25270 */
[----:B------:R-:W-:Y:S02]  /*0550*/  SEL R18, RZ, 0x1, P0 ;  /* 0x00000001ff127807 */ /* 0x000fe40000000000 */
[----:B------:R-:W-:Y:S02]  /*0560*/  SEL R20, RZ, 0x1, P1 ;  /* 0x00000001ff147807 */ /* 0x000fe40000800000 */
[----:B------:R-:W-:Y:S01]  /*0570*/  ISETP.NE.AND P0, PT, R16, 0x2, PT ;  /* 0x000000021000780c */ /* 0x000fe20003f05270 */
[----:B------:R-:W-:Y:S01]  /*0580*/  STS [R3+UR6], R18 ;  /* 0x0000001203007988 */ /* 0x000fe20008000806 */
[----:B------:R-:W-:Y:S02]  /*0590*/  BAR.SYNC.DEFER_BLOCKING 0x0 ;  /* 0x0000000000007b1d */ /* 0x000fe40000010000 */
[----:B------:R-:W-:-:S02]  /*05a0*/  SEL R22, RZ, 0x1, P0 ;  /* 0x00000001ff167807 */ /* 0x000fc40000000000 */
[----:B------:R-:W-:Y:S02]  /*05b0*/  ISETP.NE.AND P2, PT, R16, 0x3, PT ;  /* 0x000000031000780c */ /* 0x000fe40003f45270 */
[C---:B------:R-:W-:Y:S02]  /*05c0*/  ISETP.NE.AND P0, PT, R21.reuse, RZ, PT ;  /* 0x000000ff1500720c */ /* 0x040fe40003f05270 */
[----:B------:R-:W-:Y:S02]  /*05d0*/  SEL R24, RZ, 0x1, P2 ;  /* 0x00000001ff187807 */ /* 0x000fe40001000000 */
[C---:B------:R-:W-:Y:S02]  /*05e0*/  ISETP.GE.U32.AND P1, PT, R21.reuse, 0x2, PT ;  /* 0x000000021500780c */ /* 0x040fe40003f26070 */
[C---:B------:R-:W-:Y:S02]  /*05f0*/  ISETP.GE.U32.AND P2, PT, R21.reuse, 0x4, PT ;  /* 0x000000041500780c */ /* 0x040fe40003f46070 */
[----:B------:R-:W-:-:S02]  /*0600*/  ISETP.GE.U32.AND P3, PT, R21, 0x8, PT ;  /* 0x000000081500780c */ /* 0x000fc40003f66070 */
[C---:B------:R-:W-:Y:S02]  /*0610*/  ISETP.GE.U32.AND P4, PT, R21.reuse, 0x10, PT ;  /* 0x000000101500780c */ /* 0x040fe40003f86070 */
[----:B------:R-:W-:Y:S02]  /*0620*/  ISETP.NE.AND P5, PT, R21, 0x1f, PT ;  /* 0x0000001f1500780c */ /* 0x000fe40003fa5270 */
[----:B------:R-:W-:Y:S01]  /*0630*/  ISETP.GT.U32.AND P6, PT, R2, 0x1f, PT ;  /* 0x0000001f0200780c */ /* 0x000fe20003fc4070 */
[----:B------:R-:W-:Y:S01]  /*0640*/  STS [R3+UR7], R20 ;  /* 0x0000001403007988 */ /* 0x000fe20008000807 */
[----:B------:R-:W-:Y:S06]  /*0650*/  BAR.SYNC.DEFER_BLOCKING 0x0 ;  /* 0x0000000000007b1d */ /* 0x000fec0000010000 */
[----:B------:R-:W-:Y:S02]  /*0660*/  STS [R3+UR8], R22 ;  /* 0x0000001603007988 */ /* 0x000fe40008000808 */
[----:B------:R-:W-:Y:S06]  /*0670*/  BAR.SYNC.DEFER_BLOCKING 0x0 ;  /* 0x0000000000007b1d */ /* 0x000fec0000010000 */
[----:B------:R-:W-:Y:S02]  /*0680*/  STS [R3+UR9], R24 ;  /* 0x0000001803007988 */ /* 0x000fe40008000809 */
[----:B------:R-:W-:Y:S06]  /*0690*/  BAR.SYNC.DEFER_BLOCKING 0x0 ;  /* 0x0000000000007b1d */ /* 0x000fec0000010000 */
[----:B------:R-:W0:Y:S04]  /*06a0*/  LDS R26, [R4] ;  /* 0x00000000041a7984 */ /* 0x000e280000000800 */
[----:B0-----:R-:W-:Y:S04]  /*06b0*/  STS [R11+0x4], R26 ;  /* 0x0000041a0b007388 */ /* 0x001fe80000000800 */
[----:B------:R-:W0:Y:S04]  /*06c0*/  LDS R17, [R5] ;  /* 0x0000000005117984 */ /* 0x000e280000000800 */
[----:B0-----:R-:W-:Y:S04]  /*06d0*/  STS [R12+0x4], R17 ;  /* 0x000004110c007388 */ /* 0x001fe80000000800 */
[----:B------:R-:W0:Y:S04]  /*06e0*/  LDS R18, [R6] ;  /* 0x0000000006127984 */ /* 0x000e280000000800 */
[----:B0-----:R-:W-:Y:S04]  /*06f0*/  STS [R13+0x4], R18 ;  /* 0x000004120d007388 */ /* 0x001fe80000000800 */
[----:B------:R-:W0:Y:S04]  /*0700*/  LDS R19, [R7] ;  /* 0x0000000007137984 */ /* 0x000e280000000800 */
[----:B0-----:R-:W-:Y:S01]  /*0710*/  STS [R14+0x4], R19 ;  /* 0x000004130e007388 */ /* 0x001fe20000000800 */
[----:B------:R-:W-:Y:S06]  /*0720*/  BAR.SYNC.DEFER_BLOCKING 0x0 ;  /* 0x0000000000007b1d */ /* 0x000fec0000010000 */
[----:B------:R-:W-:Y:S04]  /*0730*/  @P0 LDS R20, [R3+UR10] ;  /* 0x0000000a03140984 */ /* 0x000fe80008000800 */
[----:B------:R-:W0:Y:S02]  /*0740*/  @P0 LDS R25, [R3+UR10+0x4] ;  /* 0x0000040a03190984 */ /* 0x000e240008000800 */
[----:B0-----:R-:W-:-:S05]  /*0750*/  @P0 IADD3 R20, PT, PT, R20, R25, RZ ;  /* 0x0000001914140210 */ /* 0x001fca0007ffe0ff */
[----:B------:R-:W-:Y:S01]  /*0760*/  @P0 STS [R3+UR10+0x4], R20 ;  /* 0x0000041403000988 */ /* 0x000fe2000800080a */
[----:B------:R-:W-:-:S03]  /*0770*/  NOP ;  /* 0x0000000000007918 */ /* 0x000fc60000000000 */
[----:B------:R-:W-:Y:S04]  /*0780*/  @P1 LDS R17, [R3+UR10+-0x4] ;  /* 0xfffffc0a03111984 */ /* 0x000fe80008000800 */
[----:B------:R-:W0:Y:S02]  /*0790*/  @P1 LDS R18, [R3+UR10+0x4] ;  /* 0x0000040a03121984 */ /* 0x000e240008000800 */
[----:B0-----:R-:W-:-:S05]  /*07a0*/  @P1 IMAD.IADD R18, R17, 0x1, R18 ;  /* 0x0000000111121824 */ /* 0x001fca00078e0212 */
        /* <DEDUP_REMOVED lines=14> */
[----:B0-----:R-:W-:Y:S01]  /*0890*/  @P4 IADD3 R18, PT, PT, R17, R18, RZ ;  /* 0x0000001211124210 */ /* 0x001fe20007ffe0ff */
[----:B------:R-:W-:Y:S01]  /*08a0*/  IMAD.MOV.U32 R17, RZ, RZ, R16 ;  /* 0x000000ffff117224 */ /* 0x000fe200078e0010 */
[----:B------:R-:W-:-:S03]  /*08b0*/  P2R R16, PR, RZ, 0x40 ;  /* 0x00000040ff107803 */ /* 0x000fc60000000000 */
[----:B------:R-:W-:Y:S01]  /*08c0*/  @P4 STS [R3+UR10+0x4], R18 ;  /* 0x0000041203004988 */ /* 0x000fe2000800080a */
[----:B------:R-:W-:Y:S01]  /*08d0*/  NOP ;  /* 0x0000000000007918 */ /* 0x000fe20000000000 */
[----:B------:R-:W-:Y:S06]  /*08e0*/  BAR.SYNC.DEFER_BLOCKING 0x0 ;  /* 0x0000000000007b1d */ /* 0x000fec0000010000 */
[----:B------:R-:W0:Y:S04]  /*08f0*/  @!P5 LDS R22, [R3+UR10+0x4] ;  /* 0x0000040a0316d984 */ /* 0x000e280008000800 */
[----:B0-----:R0:W-:Y:S01]  /*0900*/  @!P5 STS [R9+UR20], R22 ;  /* 0x000000160900d988 */ /* 0x0011e20008000814 */
[----:B------:R-:W-:Y:S06]  /*0910*/  BAR.SYNC.DEFER_BLOCKING 0x0 ;  /* 0x0000000000007b1d */ /* 0x000fec0000010000 */
[----:B------:R-:W-:Y:S05]  /*0920*/  @P6 BRA `(.L_x_2) ;  /* 0x0000000000746947 */ /* 0x000fea0003800000 */
[----:B------:R-:W-:Y:S01]  /*0930*/  @P0 LDS R16, [R10+UR20+-0x4] ;  /* 0xfffffc140a100984 */ /* 0x000fe20008000800 */
[----:B------:R-:W-:-:S03]  /*0940*/  UMOV UR24, 0xffffffff ;  /* 0xffffffff00187882 */ /* 0x000fc60000000000 */
[----:B------:R-:W1:Y:S02]  /*0950*/  @P0 LDS R19, [R10+UR20] ;  /* 0x000000140a130984 */ /* 0x000e640008000800 */
[----:B-1----:R-:W-:-:S05]  /*0960*/  @P0 IMAD.IADD R19, R16, 0x1, R19 ;  /* 0x0000000110130824 */ /* 0x002fca00078e0213 */
[----:B------:R1:W-:Y:S01]  /*0970*/  @P0 STS [R10+UR20], R19 ;  /* 0x000000130a000988 */ /* 0x0003e20008000814 */
[----:B------:R-:W-:Y:S05]  /*0980*/  BRA.DIV UR24, `(.L_x_3) ;  /* 0x00000012187c7947 */ /* 0x000fea000b800000 */
[----:B------:R-:W-:Y:S01]  /*0990*/  NOP ;  /* 0x0000000000007918 */ /* 0x000fe20000000000 */
[----:B------:R-:W-:Y:S04]  /*09a0*/  @P1 LDS R16, [R10+UR20+-0x8] ;  /* 0xfffff8140a101984 */ /* 0x000fe80008000800 */
[----:B-1----:R-:W1:Y:S02]  /*09b0*/  @P1 LDS R19, [R10+UR20] ;  /* 0x000000140a131984 */ /* 0x002e640008000800 */
[----:B-1----:R-:W-:-:S05]  /*09c0*/  @P1 IMAD.IADD R19, R16, 0x1, R19 ;  /* 0x0000000110131824 */ /* 0x002fca00078e0213 */
[----:B------:R-:W-:Y:S01]  /*09d0*/  @P1 STS [R10+UR20], R19 ;  /* 0x000000130a001988 */ /* 0x000fe20008000814 */
[----:B------:R-:W-:-:S03]  /*09e0*/  NOP ;  /* 0x0000000000007918 */ /* 0x000fc60000000000 */
[----:B------:R-:W-:Y:S04]  /*09f0*/  @P2 LDS R16, [R10+UR20+-0x10] ;  /* 0xfffff0140a102984 */ /* 0x000fe80008000800 */
[----:B------:R-:W1:Y:S02]  /*0a00*/  @P2 LDS R25, [R10+UR20] ;  /* 0x000000140a192984 */ /* 0x000e640008000800 */
[----:B-1----:R-:W-:-:S05]  /*0a10*/  @P2 IADD3 R25, PT, PT, R16, R25, RZ ;  /* 0x0000001910192210 */ /* 0x002fca0007ffe0ff */
[----:B------:R-:W-:Y:S01]  /*0a20*/  @P2 STS [R10+UR20], R25 ;  /* 0x000000190a002988 */ /* 0x000fe20008000814 */
[----:B------:R-:W-:-:S03]  /*0a30*/  NOP ;  /* 0x0000000000007918 */ /* 0x000fc60000000000 */
[----:B------:R-:W-:Y:S04]  /*0a40*/  @P3 LDS R16, [R10+UR20+-0x20] ;  /* 0xffffe0140a103984 */ /* 0x000fe80008000800 */
[----:B------:R-:W1:Y:S02]  /*0a50*/  @P3 LDS R27, [R10+UR20] ;  /* 0x000000140a1b3984 */ /* 0x000e640008000800 */
[----:B-1----:R-:W-:-:S05]  /*0a60*/  @P3 IMAD.IADD R27, R16, 0x1, R27 ;  /* 0x00000001101b3824 */ /* 0x002fca00078e021b */
[----:B------:R1:W-:Y:S01]  /*0a70*/  @P3 STS [R10+UR20], R27 ;  /* 0x0000001b0a003988 */ /* 0x0003e20008000814 */
[----:B------:R-:W-:Y:S01]  /*0a80*/  NOP ;  /* 0x0000000000007918 */ /* 0x000fe20000000000 */
.L_x_21:
[----:B------:R-:W-:Y:S01]  /*0a90*/  @P4 LDS R16, [R10+UR20+-0x40] ;  /* 0xffffc0140a104984 */ /* 0x000fe20008000800 */
[----:B------:R-:W-:-:S03]  /*0aa0*/  UMOV UR24, 0xffffffff ;  /* 0xffffffff00187882 */ /* 0x000fc60000000000 */
[----:B------:R-:W2:Y:S02]  /*0ab0*/  @P4 LDS R19, [R10+UR20] ;  /* 0x000000140a134984 */ /* 0x000ea40008000800 */
[----:B--2---:R-:W-:-:S05]  /*0ac0*/  @P4 IMAD.IADD R19, R16, 0x1, R19 ;  /* 0x0000000110134824 */ /* 0x004fca00078e0213 */
[----:B------:R2:W-:Y:S01]  /*0ad0*/  @P4 STS [R10+UR20], R19 ;  /* 0x000000130a004988 */ /* 0x0005e20008000814 */
[----:B------:R-:W-:Y:S05]  /*0ae0*/  BRA.DIV UR24, `(.L_x_4) ;  /* 0x0000001218987947 */ /* 0x000fea000b800000 */
[----:B------:R-:W-:Y:S01]  /*0af0*/  NOP ;  /* 0x0000000000007918 */ /* 0x000fe20000000000 */
.L_x_2:
[----:B------:R-:W-:Y:S05]  /*0b00*/  WARPSYNC.ALL ;  /* 0x0000000000007948 */ /* 0x000fea0003800000 */
[----:B------:R-:W-:Y:S01]  /*0b10*/  BAR.SYNC.DEFER_BLOCKING 0x0 ;  /* 0x0000000000007b1d */ /* 0x000fe20000010000 */
[----:B------:R-:W-:Y:S02]  /*0b20*/  P2R R18, PR, RZ, 0x40 ;  /* 0x00000040ff127803 */ /* 0x000fe40000000000 */
[----:B------:R-:W-:-:S04]  /*0b30*/  ISETP.GE.U32.AND P6, PT, R2, 0x20, PT ;  /* 0x000000200200780c */ /* 0x000fc80003fc6070 */
[----:B------:R-:W-:-:S09]  /*0b40*/  P2R R16, PR, RZ, 0x40 ;  /* 0x00000040ff107803 */ /* 0x000fd20000000000 */
[----:B------:R-:W-:Y:S04]  /*0b50*/  @P6 LDS R16, [R9+UR20+-0x4] ;  /* 0xfffffc1409106984 */ /* 0x000fe80008000800 */
[----:B--2---:R-:W2:Y:S02]  /*0b60*/  @P6 LDS R19, [R3+UR10+0x4] ;  /* 0x0000040a03136984 */ /* 0x004ea40008000800 */
[----:B--2---:R-:W-:-:S05]  /*0b70*/  @P6 IMAD.IADD R16, R16, 0x1, R19 ;  /* 0x0000000110106824 */ /* 0x004fca00078e0213 */
[----:B------:R-:W-:Y:S01]  /*0b80*/  @P6 STS [R3+UR10+0x4], R16 ;  /* 0x0000041003006988 */ /* 0x000fe2000800080a */
[----:B------:R-:W-:Y:S01]  /*0b90*/  BAR.SYNC.DEFER_BLOCKING 0x0 ;  /* 0x0000000000007b1d */ /* 0x000fe20000010000 */
[----:B------:R-:W-:-:S05]  /*0ba0*/  ISETP.NE.AND P6, PT, R18, RZ, PT ;  /* 0x000000ff1200720c */ /* 0x000fca0003fc5270 */
[----:B------:R-:W-:Y:S04]  /*0bb0*/  @P0 LDS R18, [R3+UR11] ;  /* 0x0000000b03120984 */ /* 0x000fe80008000800 */
[----:B------:R-:W2:Y:S02]  /*0bc0*/  @P0 LDS R19, [R3+UR11+0x4] ;  /* 0x0000040b03130984 */ /* 0x000ea40008000800 */
[----:B--2---:R-:W-:-:S05]  /*0bd0*/  @P0 IADD3 R18, PT, PT, R18, R19, RZ ;  /* 0x0000001312120210 */ /* 0x004fca0007ffe0ff */
[----:B------:R-:W-:Y:S01]  /*0be0*/  @P0 STS [R3+UR11+0x4], R18 ;  /* 0x0000041203000988 */ /* 0x000fe2000800080b */
[----:B------:R-:W-:-:S03]  /*0bf0*/  NOP ;  /* 0x0000000000007918 */ /* 0x000fc60000000000 */
[----:B------:R-:W-:Y:S04]  /*0c00*/  @P1 LDS R19, [R3+UR11+-0x4] ;  /* 0xfffffc0b03131984 */ /* 0x000fe80008000800 */
[----:B------:R-:W2:Y:S02]  /*0c10*/  @P1 LDS R20, [R3+UR11+0x4] ;  /* 0x0000040b03141984 */ /* 0x000ea40008000800 */
[----:B--2---:R-:W-:-:S05]  /*0c20*/  @P1 IMAD.IADD R20, R19, 0x1, R20 ;  /* 0x0000000113141824 */ /* 0x004fca00078e0214 */
        /* <DEDUP_REMOVED lines=14> */
[----:B--2---:R-:W-:-:S05]  /*0d10*/  @P4 IADD3 R20, PT, PT, R19, R20, RZ ;  /* 0x0000001413144210 */ /* 0x004fca0007ffe0ff */
[----:B------:R-:W-:Y:S01]  /*0d20*/  @P4 STS [R3+UR11+0x4], R20 ;  /* 0x0000041403004988 */ /* 0x000fe2000800080b */
[----:B------:R-:W-:Y:S01]  /*0d30*/  NOP ;  /* 0x0000000000007918 */ /* 0x000fe20000000000 */
[----:B------:R-:W-:Y:S06]  /*0d40*/  BAR.SYNC.DEFER_BLOCKING 0x0 ;  /* 0x0000000000007b1d */ /* 0x000fec0000010000 */
[----:B------:R-:W2:Y:S04]  /*0d50*/  @!P5 LDS R16, [R3+UR11+0x4] ;  /* 0x0000040b0310d984 */ /* 0x000ea80008000800 */
[----:B--2---:R2:W-:Y:S01]  /*0d60*/  @!P5 STS [R9+UR20], R16 ;  /* 0x000000100900d988 */ /* 0x0045e20008000814 */
[----:B------:R-:W-:Y:S06]  /*0d70*/  BAR.SYNC.DEFER_BLOCKING 0x0 ;  /* 0x0000000000007b1d */ /* 0x000fec0000010000 */
[----:B------:R-:W-:Y:S05]  /*0d80*/  @P6 BRA `(.L_x_5) ;  /* 0x0000000000746947 */ /* 0x000fea0003800000 */
[----:B--2---:R-:W-:Y:S01]  /*0d90*/  @P0 LDS R16, [R10+UR20+-0x4] ;  /* 0xfffffc140a100984 */ /* 0x004fe20008000800 */
[----:B------:R-:W-:-:S03]  /*0da0*/  UMOV UR24, 0xffffffff ;  /* 0xffffffff00187882 */ /* 0x000fc60000000000 */
[----:B------:R-:W2:Y:S02]  /*0db0*/  @P0 LDS R19, [R10+UR20] ;  /* 0x000000140a130984 */ /* 0x000ea40008000800 */
[----:B--2---:R-:W-:-:S05]  /*0dc0*/  @P0 IMAD.IADD R19, R16, 0x1, R19 ;  /* 0x0000000110130824 */ /* 0x004fca00078e0213 */
[----:B------:R2:W-:Y:S01]  /*0dd0*/  @P0 STS [R10+UR20], R19 ;  /* 0x000000130a000988 */ /* 0x0005e20008000814 */
[----:B------:R-:W-:Y:S05]  /*0de0*/  BRA.DIV UR24, `(.L_x_6) ;  /* 0x0000000e18f47947 */ /* 0x000fea000b800000 */
[----:B------:R-:W-:Y:S01]  /*0df0*/  NOP ;  /* 0x0000000000007918 */ /* 0x000fe20000000000 */
[----:B------:R-:W-:Y:S04]  /*0e00*/  @P1 LDS R16, [R10+UR20+-0x8] ;  /* 0xfffff8140a101984 */ /* 0x000fe80008000800 */
[----:B--2---:R-:W2:Y:S02]  /*0e10*/  @P1 LDS R19, [R10+UR20] ;  /* 0x000000140a131984 */ /* 0x004ea40008000800 */
[----:B--2---:R-:W-:-:S05]  /*0e20*/  @P1 IMAD.IADD R19, R16, 0x1, R19 ;  /* 0x0000000110131824 */ /* 0x004fca00078e0213 */
[----:B------:R-:W-:Y:S01]  /*0e30*/  @P1 STS [R10+UR20], R19 ;  /* 0x000000130a001988 */ /* 0x000fe20008000814 */
[----:B------:R-:W-:-:S03]  /*0e40*/  NOP ;  /* 0x0000000000007918 */ /* 0x000fc60000000000 */
[----:B------:R-:W-:Y:S04]  /*0e50*/  @P2 LDS R16, [R10+UR20+-0x10] ;  /* 0xfffff0140a102984 */ /* 0x000fe80008000800 */
[----:B------:R-:W2:Y:S02]  /*0e60*/  @P2 LDS R25, [R10+UR20] ;  /* 0x000000140a192984 */ /* 0x000ea40008000800 */
[----:B--2---:R-:W-:-:S05]  /*0e70*/  @P2 IMAD.IADD R25, R16, 0x1, R25 ;  /* 0x0000000110192824 */ /* 0x004fca00078e0219 */
[----:B------:R-:W-:Y:S01]  /*0e80*/  @P2 STS [R10+UR20], R25 ;  /* 0x000000190a002988 */ /* 0x000fe20008000814 */
[----:B------:R-:W-:-:S03]  /*0e90*/  NOP ;  /* 0x0000000000007918 */ /* 0x000fc60000000000 */
[----:B------:R-:W-:Y:S04]  /*0ea0*/  @P3 LDS R16, [R10+UR20+-0x20] ;  /* 0xffffe0140a103984 */ /* 0x000fe80008000800 */
[----:B-1----:R-:W1:Y:S02]  /*0eb0*/  @P3 LDS R27, [R10+UR20] ;  /* 0x000000140a1b3984 */ /* 0x002e640008000800 */
[----:B-1----:R-:W-:-:S05]  /*0ec0*/  @P3 IADD3 R27, PT, PT, R16, R27, RZ ;  /* 0x0000001b101b3210 */ /* 0x002fca0007ffe0ff */
[----:B------:R1:W-:Y:S01]  /*0ed0*/  @P3 STS [R10+UR20], R27 ;  /* 0x0000001b0a003988 */ /* 0x0003e20008000814 */
[----:B------:R-:W-:Y:S01]  /*0ee0*/  NOP ;  /* 0x0000000000007918 */ /* 0x000fe20000000000 */
.L_x_28:
[----:B------:R-:W-:Y:S01]  /*0ef0*/  @P4 LDS R16, [R10+UR20+-0x40] ;  /* 0xffffc0140a104984 */ /* 0x000fe20008000800 */
[----:B------:R-:W-:-:S03]  /*0f00*/  UMOV UR24, 0xffffffff ;  /* 0xffffffff00187882 */ /* 0x000fc60000000000 */
[----:B------:R-:W2:Y:S02]  /*0f10*/  @P4 LDS R19, [R10+UR20] ;  /* 0x000000140a134984 */ /* 0x000ea40008000800 */
[----:B--2---:R-:W-:-:S05]  /*0f20*/  @P4 IMAD.IADD R19, R16, 0x1, R19 ;  /* 0x0000000110134824 */ /* 0x004fca00078e0213 */
[----:B------:R2:W-:Y:S01]  /*0f30*/  @P4 STS [R10+UR20], R19 ;  /* 0x000000130a004988 */ /* 0x0005e20008000814 */
[----:B------:R-:W-:Y:S05]  /*0f40*/  BRA.DIV UR24, `(.L_x_7) ;  /* 0x0000001218107947 */ /* 0x000fea000b800000 */
[----:B------:R-:W-:Y:S01]  /*0f50*/  NOP ;  /* 0x0000000000007918 */ /* 0x000fe20000000000 */
.L_x_5:
[----:B------:R-:W-:Y:S05]  /*0f60*/  WARPSYNC.ALL ;  /* 0x0000000000007948 */ /* 0x000fea0003800000 */
[----:B------:R-:W-:Y:S01]  /*0f70*/  BAR.SYNC.DEFER_BLOCKING 0x0 ;  /* 0x0000000000007b1d */ /* 0x000fe20000010000 */
[----:B------:R-:W-:Y:S02]  /*0f80*/  P2R R18, PR, RZ, 0x40 ;  /* 0x00000040ff127803 */ /* 0x000fe40000000000 */
[----:B------:R-:W-:-:S13]  /*0f90*/  ISETP.GE.U32.AND P6, PT, R2, 0x20, PT ;  /* 0x000000200200780c */ /* 0x000fda0003fc6070 */
[----:B--2---:R-:W-:Y:S04]  /*0fa0*/  @P6 LDS R16, [R9+UR20+-0x4] ;  /* 0xfffffc1409106984 */ /* 0x004fe80008000800 */
[----:B------:R-:W2:Y:S02]  /*0fb0*/  @P6 LDS R19, [R3+UR11+0x4] ;  /* 0x0000040b03136984 */ /* 0x000ea40008000800 */
[----:B--2---:R-:W-:-:S05]  /*0fc0*/  @P6 IMAD.IADD R16, R16, 0x1, R19 ;  /* 0x0000000110106824 */ /* 0x004fca00078e0213 */
[----:B------:R-:W-:Y:S01]  /*0fd0*/  @P6 STS [R3+UR11+0x4], R16 ;  /* 0x0000041003006988 */ /* 0x000fe2000800080b */
[----:B------:R-:W-:Y:S01]  /*0fe0*/  BAR.SYNC.DEFER_BLOCKING 0x0 ;  /* 0x0000000000007b1d */ /* 0x000fe20000010000 */
[----:B------:R-:W-:-:S05]  /*0ff0*/  ISETP.NE.AND P6, PT, R18, RZ, PT ;  /* 0x000000ff1200720c */ /* 0x000fca0003fc5270 */
[----:B------:R-:W-:Y:S04]  /*1000*/  @P0 LDS R18, [R3+UR12] ;  /* 0x0000000c03120984 */ /* 0x000fe80008000800 */
        /* <DEDUP_REMOVED lines=32> */
[----:B--2---:R-:W-:-:S05]  /*1210*/  @P0 IADD3 R19, PT, PT, R16, R19, RZ ;  /* 0x0000001310130210 */ /* 0x004fca0007ffe0ff */
        /* <DEDUP_REMOVED lines=15> */
[----:B-1----:R-:W-:-:S05]  /*1310*/  @P3 IMAD.IADD R27, R16, 0x1, R27 ;  /* 0x00000001101b3824 */ /* 0x002fca00078e021b */
[----:B------:R1:W-:Y:S01]  /*1320*/  @P3 STS [R10+UR20], R27 ;  /* 0x0000001b0a003988 */ /* 0x0003e20008000814 */
[----:B------:R-:W-:Y:S01]  /*1330*/  NOP ;  /* 0x0000000000007918 */ /* 0x000fe20000000000 */
.L_x_35:
[----:B------:R-:W-:Y:S01]  /*1340*/  @P4 LDS R16, [R10+UR20+-0x40] ;  /* 0xffffc0140a104984 */ /* 0x000fe20008000800 */
[----:B------:R-:W-:-:S03]  /*1350*/  UMOV UR24, 0xffffffff ;  /* 0xffffffff00187882 */ /* 0x000fc60000000000 */
[----:B------:R-:W2:Y:S02]  /*1360*/  @P4 LDS R19, [R10+UR20] ;  /* 0x000000140a134984 */ /* 0x000ea40008000800 */
[----:B--2---:R-:W-:-:S05]  /*1370*/  @P4 IADD3 R19, PT, PT, R16, R19, RZ ;  /* 0x0000001310134210 */ /* 0x004fca0007ffe0ff */
[----:B------:R2:W-:Y:S01]  /*1380*/  @P4 STS [R10+UR20], R19 ;  /* 0x000000130a004988 */ /* 0x0005e20008000814 */
[----:B------:R-:W-:Y:S05]  /*1390*/  BRA.DIV UR24, `(.L_x_10) ;  /* 0x0000000e188c7947 */ /* 0x000fea000b800000 */
[----:B------:R-:W-:Y:S01]  /*13a0*/  NOP ;  /* 0x0000000000007918 */ /* 0x000fe20000000000 */
.L_x_8:
[----:B------:R-:W-:Y:S05]  /*13b0*/  WARPSYNC.ALL ;  /* 0x0000000000007948 */ /* 0x000fea0003800000 */
[----:B------:R-:W-:Y:S01]  /*13c0*/  BAR.SYNC.DEFER_BLOCKING 0x0 ;  /* 0x0000000000007b1d */ /* 0x000fe20000010000 */
[----:B------:R-:W-:-:S13]  /*13d0*/  ISETP.GE.U32.AND P6, PT, R2, 0x20, PT ;  /* 0x000000200200780c */ /* 0x000fda0003fc6070 */
[----:B--2---:R-:W-:Y:S04]  /*13e0*/  @P6 LDS R16, [R9+UR20+-0x4] ;  /* 0xfffffc1409106984 */ /* 0x004fe80008000800 */
[----:B------:R-:W2:Y:S02]  /*13f0*/  @P6 LDS R19, [R3+UR12+0x4] ;  /* 0x0000040c03136984 */ /* 0x000ea40008000800 */
[----:B--2---:R-:W-:-:S05]  /*1400*/  @P6 IMAD.IADD R16, R16, 0x1, R19 ;  /* 0x0000000110106824 */ /* 0x004fca00078e0213 */
[----:B------:R-:W-:Y:S01]  /*1410*/  @P6 STS [R3+UR12+0x4], R16 ;  /* 0x0000041003006988 */ /* 0x000fe2000800080c */
[----:B------:R-:W-:Y:S06]  /*1420*/  BAR.SYNC.DEFER_BLOCKING 0x0 ;  /* 0x0000000000007b1d */ /* 0x000fec0000010000 */
[----:B------:R-:W-:Y:S04]  /*1430*/  @P0 LDS R18, [R3+UR13] ;  /* 0x0000000d03120984 */ /* 0x000fe80008000800 */
        /* <DEDUP_REMOVED lines=27> */
[----:B------:R-:W-:Y:S01]  /*15f0*/  BAR.SYNC.DEFER_BLOCKING 0x0 ;  /* 0x0000000000007b1d */ /* 0x000fe20000010000 */
[----:B------:R-:W-:-:S13]  /*1600*/  ISETP.GT.U32.AND P5, PT, R2, 0x1f, PT ;  /* 0x0000001f0200780c */ /* 0x000fda0003fa4070 */
[----:B--2---:R-:W-:Y:S05]  /*1610*/  @P5 BRA `(.L_x_11) ;  /* 0x0000000000745947 */ /* 0x004fea0003800000 */
[----:B------:R-:W-:Y:S01]  /*1620*/  @P0 LDS R16, [R10+UR20+-0x4] ;  /* 0xfffffc140a100984 */ /* 0x000fe20008000800 */
        /* <DEDUP_REMOVED lines=8> */
[----:B--2---:R-:W-:-:S05]  /*16b0*/  @P1 IADD3 R19, PT, PT, R16, R19, RZ ;  /* 0x0000001310131210 */ /* 0x004fca0007ffe0ff */
        /* <DEDUP_REMOVED lines=12> */
.L_x_42:
[----:B------:R-:W-:Y:S01]  /*1780*/  @P4 LDS R16, [R10+UR20+-0x40] ;  /* 0xffffc0140a104984 */ /* 0x000fe20008000800 */
[----:B------:R-:W-:-:S03]  /*1790*/  UMOV UR24, 0xffffffff ;  /* 0xffffffff00187882 */ /* 0x000fc60000000000 */
[----:B------:R-:W2:Y:S02]  /*17a0*/  @P4 LDS R19, [R10+UR20] ;  /* 0x000000140a134984 */ /* 0x000ea40008000800 */
[----:B--2---:R-:W-:-:S05]  /*17b0*/  @P4 IMAD.IADD R19, R16, 0x1, R19 ;  /* 0x0000000110134824 */ /* 0x004fca00078e0213 */
[----:B------:R2:W-:Y:S01]  /*17c0*/  @P4 STS [R10+UR20], R19 ;  /* 0x000000130a004988 */ /* 0x0005e20008000814 */
[----:B------:R-:W-:Y:S05]  /*17d0*/  BRA.DIV UR24, `(.L_x_13) ;  /* 0x0000000e180c7947 */ /* 0x000fea000b800000 */
[----:B------:R-:W-:Y:S01]  /*17e0*/  NOP ;  /* 0x0000000000007918 */ /* 0x000fe20000000000 */
.L_x_11:
[----:B------:R-:W-:Y:S05]  /*17f0*/  WARPSYNC.ALL ;  /* 0x0000000000007948 */ /* 0x000fea0003800000 */
[----:B------:R-:W-:Y:S06]  /*1800*/  BAR.SYNC.DEFER_BLOCKING 0x0 ;  /* 0x0000000000007b1d */ /* 0x000fec0000010000 */
[----:B------:R-:W-:Y:S01]  /*1810*/  BSSY.RECONVERGENT B0, `(.L_x_14) ;  /* 0x0000021000007945 */ /* 0x000fe20003800200 */
[----:B------:R-:W-:Y:S04]  /*1820*/  @P6 LDS R16, [R9+UR20+-0x4] ;  /* 0xfffffc1409106984 */ /* 0x000fe80008000800 */
[----:B--2---:R-:W2:Y:S02]  /*1830*/  @P6 LDS R19, [R3+UR13+0x4] ;  /* 0x0000040d03136984 */ /* 0x004ea40008000800 */
[----:B--2---:R-:W-:-:S05]  /*1840*/  @P6 IADD3 R16, PT, PT, R16, R19, RZ ;  /* 0x0000001310106210 */ /* 0x004fca0007ffe0ff */
[----:B------:R-:W-:Y:S01]  /*1850*/  @P6 STS [R3+UR13+0x4], R16 ;  /* 0x0000041003006988 */ /* 0x000fe2000800080d */
[----:B------:R-:W-:Y:S08]  /*1860*/  BAR.SYNC.DEFER_BLOCKING 0x0 ;  /* 0x0000000000007b1d */ /* 0x000ff00000010000 */
[----:B------:R-:W-:Y:S06]  /*1870*/  BAR.SYNC.DEFER_BLOCKING 0x0 ;  /* 0x0000000000007b1d */ /* 0x000fec0000010000 */
[----:B------:R-:W2:Y:S04]  /*1880*/  LDS R18, [R4] ;  /* 0x0000000004127984 */ /* 0x000ea80000000800 */
[----:B------:R-:W-:Y:S01]  /*1890*/  LDS R19, [UR21] ;  /* 0x00000015ff137984 */ /* 0x000fe20008000800 */
[----:B--2---:R-:W-:-:S03]  /*18a0*/  ISETP.NE.AND P0, PT, R18, RZ, PT ;  /* 0x000000ff1200720c */ /* 0x004fc60003f05270 */
[----:B------:R-:W-:Y:S10]  /*18b0*/  LDS R18, [UR16] ;  /* 0x00000010ff127984 */ /* 0x000ff40008000800 */
[----:B------:R-:W2:Y:S04]  /*18c0*/  @P0 LDS R20, [R11] ;  /* 0x000000000b140984 */ /* 0x000ea80000000800 */
[----:B--2---:R2:W-:Y:S01]  /*18d0*/  @P0 STS [R15], R20 ;  /* 0x000000140f000388 */ /* 0x0045e20000000800 */
[----:B------:R-:W-:Y:S05]  /*18e0*/  @P0 BRA `(.L_x_15) ;  /* 0x00000000004c0947 */ /* 0x000fea0003800000 */
[----:B------:R-:W3:Y:S02]  /*18f0*/  LDS R16, [R5] ;  /* 0x0000000005107984 */ /* 0x000ee40000000800 */
[----:B---3--:R-:W-:-:S13]  /*1900*/  ISETP.NE.AND P0, PT, R16, RZ, PT ;  /* 0x000000ff1000720c */ /* 0x008fda0003f05270 */
[----:B------:R-:W3:Y:S02]  /*1910*/  @P0 LDS R25, [R12] ;  /* 0x000000000c190984 */ /* 0x000ee40000000800 */
[----:B---3--:R-:W-:-:S05]  /*1920*/  @P0 IMAD.IADD R16, R18, 0x1, R25 ;  /* 0x0000000112100824 */ /* 0x008fca00078e0219 */
[----:B------:R3:W-:Y:S01]  /*1930*/  @P0 STS [R15], R16 ;  /* 0x000000100f000388 */ /* 0x0007e20000000800 */
[----:B------:R-:W-:Y:S05]  /*1940*/  @P0 BRA `(.L_x_15) ;  /* 0x0000000000340947 */ /* 0x000fea0003800000 */
[----:B---3--:R-:W3:Y:S01]  /*1950*/  LDS R16, [R6] ;  /* 0x0000000006107984 */ /* 0x008ee20000000800 */
[----:B------:R-:W-:Y:S01]  /*1960*/  IMAD.IADD R19, R18, 0x1, R19 ;  /* 0x0000000112137824 */ /* 0x000fe200078e0213 */
[----:B---3--:R-:W-:-:S13]  /*1970*/  ISETP.NE.AND P0, PT, R16, RZ, PT ;  /* 0x000000ff1000720c */ /* 0x008fda0003f05270 */
[----:B------:R-:W3:Y:S02]  /*1980*/  @P0 LDS R16, [R13] ;  /* 0x000000000d100984 */ /* 0x000ee40000000800 */
[----:B---3--:R-:W-:-:S05]  /*1990*/  @P0 IMAD.IADD R16, R19, 0x1, R16 ;  /* 0x0000000113100824 */ /* 0x008fca00078e0210 */
[----:B------:R4:W-:Y:S01]  /*19a0*/  @P0 STS [R15], R16 ;  /* 0x000000100f000388 */ /* 0x0009e20000000800 */
[----:B------:R-:W-:Y:S05]  /*19b0*/  @P0 BRA `(.L_x_15) ;  /* 0x0000000000180947 */ /* 0x000fea0003800000 */
[----:B----4-:R-:W3:Y:S02]  /*19c0*/  LDS R16, [R7] ;  /* 0x0000000007107984 */ /* 0x010ee40000000800 */
[----:B---3--:R-:W-:-:S13]  /*19d0*/  ISETP.NE.AND P0, PT, R16, RZ, PT ;  /* 0x000000ff1000720c */ /* 0x008fda0003f05270 */
[----:B------:R-:W-:Y:S04]  /*19e0*/  @P0 LDS R16, [UR14] ;  /* 0x0000000eff100984 */ /* 0x000fe80008000800 */
[----:B------:R-:W3:Y:S02]  /*19f0*/  @P0 LDS R18, [R14] ;  /* 0x000000000e120984 */ /* 0x000ee40000000800 */
[----:B---3--:R-:W-:-:S05]  /*1a00*/  @P0 IADD3 R16, PT, PT, R18, R19, R16 ;  /* 0x0000001312100210 */ /* 0x008fca0007ffe010 */
[----:B------:R3:W-:Y:S02]  /*1a10*/  @P0 STS [R15], R16 ;  /* 0x000000100f000388 */ /* 0x0007e40000000800 */
.L_x_15:
[----:B------:R-:W-:Y:S05]  /*1a20*/  BSYNC.RECONVERGENT B0 ;  /* 0x0000000000007941 */ /* 0x000fea0003800200 */
.L_x_14:
[----:B------:R-:W-:Y:S01]  /*1a30*/  BAR.SYNC.DEFER_BLOCKING 0x0 ;  /* 0x0000000000007b1d */ /* 0x000fe20000010000 */
[----:B------:R-:W-:Y:S02]  /*1a40*/  UIADD3 UR4, UPT, UPT, UR4, 0x1, URZ ;  /* 0x0000000104047890 */ /* 0x000fe4000fffe0ff */
[----:B------:R-:W-:Y:S02]  /*1a50*/  USHF.L.U32 UR22, UR22, 0x2, URZ ;  /* 0x0000000216167899 */ /* 0x000fe400080006ff */
[----:B------:R-:W-:Y:S02]  /*1a60*/  UISETP.NE.AND UP0, UPT, UR4, 0x10, UPT ;  /* 0x000000100400788c */ /* 0x000fe4000bf05270 */
[----:B------:R-:W-:Y:S02]  /*1a70*/  USHF.L.U32 UR23, UR23, 0x2, URZ ;  /* 0x0000000217177899 */ /* 0x000fe400080006ff */
[----:B------:R-:W-:Y:S01]  /*1a80*/  USHF.L.U32 UR17, UR17, 0x2, URZ ;  /* 0x0000000211117899 */ /* 0x000fe200080006ff */
[----:B------:R-:W5:Y:S04]  /*1a90*/  LDS R18, [R15] ;  /* 0x000000000f127984 */ /* 0x000f680000000800 */
[----:B---34-:R-:W3:Y:S01]  /*1aa0*/  LDS R16, [R8] ;  /* 0x0000000008107984 */ /* 0x018ee20000000800 */
[----:B-----5:R-:W-:-:S05]  /*1ab0*/  LEA R19, R18, UR15, 0x2 ;  /* 0x0000000f12137c11 */ /* 0x020fca000f8e10ff */
[----:B---3--:R-:W-:Y:S01]  /*1ac0*/  STS [R19], R16 ;  /* 0x0000001013007388 */ /* 0x008fe20000000800 */
[----:B------:R-:W-:Y:S06]  /*1ad0*/  BAR.SYNC.DEFER_BLOCKING 0x0 ;  /* 0x0000000000007b1d */ /* 0x000fec0000010000 */
[----:B------:R-:W3:Y:S04]  /*1ae0*/  LDS R18, [R23] ;  /* 0x0000000017127984 */ /* 0x000ee80000000800 */
[----:B---3--:R3:W-:Y:S01]  /*1af0*/  STS [R3+UR5], R18 ;  /* 0x0000001203007988 */ /* 0x0087e20008000805 */
[----:B------:R-:W-:Y:S06]  /*1b00*/  BAR.SYNC.DEFER_BLOCKING 0x0 ;  /* 0x0000000000007b1d */ /* 0x000fec0000010000 */
[----:B------:R-:W-:Y:S05]  /*1b10*/  BRA.U UP0, `(.L_x_16) ;  /* 0xffffffe900487547 */ /* 0x000fea000b83ffff */
[----:B---3--:R-:W3:Y:S01]  /*1b20*/  LDS R3, [R3+UR5] ;  /* 0x0000000503037984 */ /* 0x008ee20008000800 */
[----:B------:R-:W4:Y:S02]  /*1b30*/  LDC.64 R4, c[0x0][0x388] ;  /* 0x0000e200ff047b82 */ /* 0x000f240000000a00 */
[----:B----4-:R-:W-:-:S05]  /*1b40*/  IMAD.WIDE R4, R0, 0x4, R4 ;  /* 0x0000000400047825 */ /* 0x010fca00078e0204 */
[----:B---3--:R-:W-:Y:S01]  /*1b50*/  STG.E desc[UR18][R4.64], R3 ;  /* 0x0000000304007986 */ /* 0x008fe2000c101912 */
[----:B------:R-:W-:Y:S06]  /*1b60*/  BAR.SYNC.DEFER_BLOCKING 0x0 ;  /* 0x0000000000007b1d */ /* 0x000fec0000010000 */
[----:B------:R-:W-:Y:S05]  /*1b70*/  EXIT ;  /* 0x000000000000794d */ /* 0x000fea0003800000 */
.L_x_3:
[----:B------:R-:W-:-:S07]  /*1b80*/  MOV R16, 0xffffffff ;  /* 0xffffffff00107802 */ /* 0x000fce0000000f00 */
[----:B01----:R-:W-:Y:S05]  /*1b90*/  WARPSYNC.COLLECTIVE R16, `(.L_x_17) ;  /* 0x0000000010087348 */ /* 0x003fea0003c00000 */
[----:B------:R-:W-:Y:S01]  /*1ba0*/  NOP ;  /* 0x0000000000007918 */ /* 0x000fe20000000000 */
[----:B01----:R-:W-:Y:S05]  /*1bb0*/  ENDCOLLECTIVE ;  /* 0x000000000000791b */ /* 0x003fea0003800000 */
.L_x_17:
[----:B------:R-:W-:Y:S04]  /*1bc0*/  @P1 LDS R19, [R10+UR20] ;  /* 0x000000140a131984 */ /* 0x000fe80008000800 */
[----:B------:R-:W0:Y:S02]  /*1bd0*/  @P1 LDS R16, [R10+UR20+-0x8] ;  /* 0xfffff8140a101984 */ /* 0x000e240008000800 */
[----:B0-----:R-:W-:Y:S02]  /*1be0*/  @P1 IMAD.IADD R19, R16, 0x1, R19 ;  /* 0x0000000110131824 */ /* 0x001fe400078e0213 */
[----:B------:R-:W-:-:S03]  /*1bf0*/  IMAD.MOV.U32 R16, RZ, RZ, -0x1 ;  /* 0xffffffffff107424 */ /* 0x000fc600078e00ff */
[----:B------:R0:W-:Y:S04]  /*1c00*/  @P1 STS [R10+UR20], R19 ;  /* 0x000000130a001988 */ /* 0x0001e80008000814 */
[----:B0-----:R-:W-:Y:S05]  /*1c10*/  WARPSYNC.COLLECTIVE R16, `(.L_x_18) ;  /* 0x0000000010087348 */ /* 0x001fea0003c00000 */
[----:B------:R-:W-:Y:S01]  /*1c20*/  NOP ;  /* 0x0000000000007918 */ /* 0x000fe20000000000 */
[----:B0-----:R-:W-:Y:S05]  /*1c30*/  ENDCOLLECTIVE ;  /* 0x000000000000791b */ /* 0x001fea0003800000 */
.L_x_18:
[----:B------:R-:W-:Y:S04]  /*1c40*/  @P2 LDS R25, [R10+UR20] ;  /* 0x000000140a192984 */ /* 0x000fe80008000800 */
[----:B------:R-:W0:Y:S02]  /*1c50*/  @P2 LDS R16, [R10+UR20+-0x10] ;  /* 0xfffff0140a102984 */ /* 0x000e240008000800 */
[----:B0-----:R-:W-:Y:S01]  /*1c60*/  @P2 IADD3 R25, PT, PT, R16, R25, RZ ;  /* 0x0000001910192210 */ /* 0x001fe20007ffe0ff */
[----:B------:R-:W-:-:S04]  /*1c70*/  IMAD.MOV.U32 R16, RZ, RZ, -0x1 ;  /* 0xffffffffff107424 */ /* 0x000fc800078e00ff */
[----:B------:R0:W-:Y:S03]  /*1c80*/  @P2 STS [R10+UR20], R25 ;  /* 0x000000190a002988 */ /* 0x0001e60008000814 */
[----:B0-----:R-:W-:Y:S05]  /*1c90*/  WARPSYNC.COLLECTIVE R16, `(.L_x_19) ;  /* 0x0000000010087348 */ /* 0x001fea0003c00000 */
[----:B------:R-:W-:Y:S01]  /*1ca0*/  NOP ;  /* 0x0000000000007918 */ /* 0x000fe20000000000 */
[----:B0-----:R-:W-:Y:S05]  /*1cb0*/  ENDCOLLECTIVE ;  /* 0x000000000000791b */ /* 0x001fea0003800000 */
.L_x_19:
[----:B------:R-:W-:Y:S04]  /*1cc0*/  @P3 LDS R27, [R10+UR20] ;  /* 0x000000140a1b3984 */ /* 0x000fe80008000800 */
[----:B------:R-:W0:Y:S02]  /*1cd0*/  @P3 LDS R16, [R10+UR20+-0x20] ;  /* 0xffffe0140a103984 */ /* 0x000e240008000800 */
[----:B0-----:R-:W-:Y:S01]  /*1ce0*/  @P3 IMAD.IADD R27, R16, 0x1, R27 ;  /* 0x00000001101b3824 */ /* 0x001fe200078e021b */
[----:B------:R-:W-:-:S04]  /*1cf0*/  MOV R16, 0xffffffff ;  /* 0xffffffff00107802 */ /* 0x000fc80000000f00 */
[----:B------:R0:W-:Y:S03]  /*1d00*/  @P3 STS [R10+UR20], R27 ;  /* 0x0000001b0a003988 */ /* 0x0001e60008000814 */
[----:B0-----:R-:W-:Y:S05]  /*1d10*/  WARPSYNC.COLLECTIVE R16, `(.L_x_20) ;  /* 0x0000000010087348 */ /* 0x001fea0003c00000 */
[----:B------:R-:W-:Y:S01]  /*1d20*/  NOP ;  /* 0x0000000000007918 */ /* 0x000fe20000000000 */
[----:B0-----:R-:W-:Y:S05]  /*1d30*/  ENDCOLLECTIVE ;  /* 0x000000000000791b */ /* 0x001fea0003800000 */
.L_x_20:
[----:B------:R-:W-:Y:S05]  /*1d40*/  BRA `(.L_x_21) ;  /* 0xffffffec00507947 */ /* 0x000fea000383ffff */
.L_x_4:
[----:B------:R-:W-:Y:S01]  /*1d50*/  BSSY B0, `(.L_x_22) ;  /* 0x0000005000007945 */ /* 0x000fe20003800000 */
[----:B------:R-:W-:-:S07]  /*1d60*/  IMAD.MOV.U32 R16, RZ, RZ, -0x1 ;  /* 0xffffffffff107424 */ /* 0x000fce00078e00ff */
[----:B012---:R-:W-:Y:S05]  /*1d70*/  WARPSYNC.COLLECTIVE R16, `(.L_x_23) ;  /* 0x0000000010087348 */ /* 0x007fea0003c00000 */
[----:B------:R-:W-:Y:S01]  /*1d80*/  NOP ;  /* 0x0000000000007918 */ /* 0x000fe20000000000 */
[----:B012---:R-:W-:Y:S05]  /*1d90*/  ENDCOLLECTIVE ;  /* 0x000000000000791b */ /* 0x007fea0003800000 */
.L_x_23:
[----:B------:R-:W-:Y:S05]  /*1da0*/  BSYNC B0 ;  /* 0x0000000000007941 */ /* 0x000fea0003800000 */
.L_x_22:
[----:B------:R-:W-:Y:S05]  /*1db0*/  BRA `(.L_x_2) ;  /* 0xffffffec00507947 */ /* 0x000fea000383ffff */
.L_x_6:
[----:B------:R-:W-:-:S07]  /*1dc0*/  IMAD.MOV.U32 R16, RZ, RZ, -0x1 ;  /* 0xffffffffff107424 */ /* 0x000fce00078e00ff */
[----:B012---:R-:W-:Y:S05]  /*1dd0*/  WARPSYNC.COLLECTIVE R16, `(.L_x_24) ;  /* 0x0000000010087348 */ /* 0x007fea0003c00000 */
[----:B------:R-:W-:Y:S01]  /*1de0*/  NOP ;  /* 0x0000000000007918 */ /* 0x000fe20000000000 */
[----:B012---:R-:W-:Y:S05]  /*1df0*/  ENDCOLLECTIVE ;  /* 0x000000000000791b */ /* 0x007fea0003800000 */
.L_x_24:
        /* <DEDUP_REMOVED lines=8> */
.L_x_25:
        /* <DEDUP_REMOVED lines=8> */
.L_x_26:
        /* <DEDUP_REMOVED lines=8> */
.L_x_27:
[----:B------:R-:W-:Y:S05]  /*1f80*/  BRA `(.L_x_28) ;  /* 0xffffffec00d87947 */ /* 0x000fea000383ffff */
.L_x_7:
[----:B------:R-:W-:Y:S01]  /*1f90*/  BSSY B0, `(.L_x_29) ;  /* 0x0000005000007945 */ /* 0x000fe20003800000 */
[----:B------:R-:W-:-:S07]  /*1fa0*/  MOV R16, 0xffffffff ;  /* 0xffffffff00107802 */ /* 0x000fce0000000f00 */
[----:B012---:R-:W-:Y:S05]  /*1fb0*/  WARPSYNC.COLLECTIVE R16, `(.L_x_30) ;  /* 0x0000000010087348 */ /* 0x007fea0003c00000 */
[----:B------:R-:W-:Y:S01]  /*1fc0*/  NOP ;  /* 0x0000000000007918 */ /* 0x000fe20000000000 */
[----:B012---:R-:W-:Y:S05]  /*1fd0*/  ENDCOLLECTIVE ;  /* 0x000000000000791b */ /* 0x007fea0003800000 */
.L_x_30:
[----:B------:R-:W-:Y:S05]  /*1fe0*/  BSYNC B0 ;  /* 0x0000000000007941 */ /* 0x000fea0003800000 */
.L_x_29:
[----:B------:R-:W-:Y:S05]  /*1ff0*/  BRA `(.L_x_5) ;  /* 0xffffffec00d87947 */ /* 0x000fea000383ffff */
.L_x_9:
[----:B------:R-:W-:-:S07]  /*2000*/  IMAD.MOV.U32 R16, RZ, RZ, -0x1 ;  /* 0xffffffffff107424 */ /* 0x000fce00078e00ff */
[----:B012---:R-:W-:Y:S05]  /*2010*/  WARPSYNC.COLLECTIVE R16, `(.L_x_31) ;  /* 0x0000000010087348 */ /* 0x007fea0003c00000 */
[----:B------:R-:W-:Y:S01]  /*2020*/  NOP ;  /* 0x0000000000007918 */ /* 0x000fe20000000000 */
[----:B012---:R-:W-:Y:S05]  /*2030*/  ENDCOLLECTIVE ;  /* 0x000000000000791b */ /* 0x007fea0003800000 */
.L_x_31:
        /* <DEDUP_REMOVED lines=8> */
.L_x_32:
        /* <DEDUP_REMOVED lines=8> */
.L_x_33:
        /* <DEDUP_REMOVED lines=8> */
.L_x_34:
[----:B------:R-:W-:Y:S05]  /*21c0*/  BRA `(.L_x_35) ;  /* 0xfffffff0005c7947 */ /* 0x000fea000383ffff */
.L_x_10:
[----:B------:R-:W-:Y:S01]  /*21d0*/  BSSY B0, `(.L_x_36) ;  /* 0x0000005000007945 */ /* 0x000fe20003800000 */
[----:B------:R-:W-:-:S07]  /*21e0*/  IMAD.MOV.U32 R16, RZ, RZ, -0x1 ;  /* 0xffffffffff107424 */ /* 0x000fce00078e00ff */
[----:B012---:R-:W-:Y:S05]  /*21f0*/  WARPSYNC.COLLECTIVE R16, `(.L_x_37) ;  /* 0x0000000010087348 */ /* 0x007fea0003c00000 */
[----:B------:R-:W-:Y:S01]  /*2200*/  NOP ;  /* 0x0000000000007918 */ /* 0x000fe20000000000 */
[----:B012---:R-:W-:Y:S05]  /*2210*/  ENDCOLLECTIVE ;  /* 0x000000000000791b */ /* 0x007fea0003800000 */
.L_x_37:
[----:B------:R-:W-:Y:S05]  /*2220*/  BSYNC B0 ;  /* 0x0000000000007941 */ /* 0x000fea0003800000 */
.L_x_36:
[----:B------:R-:W-:Y:S05]  /*2230*/  BRA `(.L_x_8) ;  /* 0xfffffff0005c7947 */ /* 0x000fea000383ffff */
.L_x_12:
[----:B------:R-:W-:-:S07]  /*2240*/  MOV R16, 0xffffffff ;  /* 0xffffffff00107802 */ /* 0x000fce0000000f00 */
[----:B012---:R-:W-:Y:S05]  /*2250*/  WARPSYNC.COLLECTIVE R16, `(.L_x_38) ;  /* 0x0000000010087348 */ /* 0x007fea0003c00000 */
[----:B------:R-:W-:Y:S01]  /*2260*/  NOP ;  /* 0x0000000000007918 */ /* 0x000fe20000000000 */
[----:B012---:R-:W-:Y:S05]  /*2270*/  ENDCOLLECTIVE ;  /* 0x000000000000791b */ /* 0x007fea0003800000 */
.L_x_38:
        /* <DEDUP_REMOVED lines=8> */
.L_x_39:
        /* <DEDUP_REMOVED lines=8> */
.L_x_40:
        /* <DEDUP_REMOVED lines=8> */
.L_x_41:
[----:B------:R-:W-:Y:S05]  /*2400*/  BRA `(.L_x_42) ;  /* 0xfffffff000dc7947 */ /* 0x000fea000383ffff */
.L_x_13:
[----:B------:R-:W-:Y:S01]  /*2410*/  BSSY B0, `(.L_x_43) ;  /* 0x0000005000007945 */ /* 0x000fe20003800000 */
[----:B------:R-:W-:-:S07]  /*2420*/  IMAD.MOV.U32 R16, RZ, RZ, -0x1 ;  /* 0xffffffffff107424 */ /* 0x000fce00078e00ff */
[----:B012---:R-:W-:Y:S05]  /*2430*/  WARPSYNC.COLLECTIVE R16, `(.L_x_44) ;  /* 0x0000000010087348 */ /* 0x007fea0003c00000 */
[----:B------:R-:W-:Y:S01]  /*2440*/  NOP ;  /* 0x0000000000007918 */ /* 0x000fe20000000000 */
[----:B012---:R-:W-:Y:S05]  /*2450*/  ENDCOLLECTIVE ;  /* 0x000000000000791b */ /* 0x007fea0003800000 */
.L_x_44:
[----:B------:R-:W-:Y:S05]  /*2460*/  BSYNC B0 ;  /* 0x0000000000007941 */ /* 0x000fea0003800000 */
.L_x_43:
[----:B------:R-:W-:Y:S05]  /*2470*/  BRA `(.L_x_11) ;  /* 0xfffffff000dc7947 */ /* 0x000fea000383ffff */
.L_x_45:
[----:B------:R-:W-:-:S00]  /*2480*/  BRA `(.L_x_45) ;  /* 0xfffffffc00fc7947 */ /* 0x000fc0000383ffff */
[----:B------:R-:W-:-:S00]  /*2490*/  NOP ;  /* 0x0000000000007918 */ /* 0x000fc00000000000 */
        /* <DEDUP_REMOVED lines=14> */
.L_x_91:


//--------------------- .text._Z16Data_PostprocessPfi --------------------------
	.section	.text._Z16Data_PostprocessPfi,"ax",@progbits
	.align	128
        .global         _Z16Data_PostprocessPfi
        .type           _Z16Data_PostprocessPfi,@function
        .size           _Z16Data_PostprocessPfi,(.L_x_92 - _Z16Data_PostprocessPfi)
        .other          _Z16Data_PostprocessPfi,@"STO_CUDA_ENTRY STV_DEFAULT"
_Z16Data_PostprocessPfi:
.text._Z16Data_PostprocessPfi:
[----:B------:R-:W-:Y:S01]  /*0000*/  LDC R1, c[0x0][0x37c] ;  /* 0x0000df00ff017b82 */ /* 0x000fe20000000800 */
[----:B------:R-:W0:Y:S01]  /*0010*/  S2R R5, SR_CTAID.X ;  /* 0x0000000000057919 */ /* 0x000e220000002500 */
[----:B------:R-:W0:Y:S01]  /*0020*/  LDCU UR4, c[0x0][0x360] ;  /* 0x00006c00ff0477ac */ /* 0x000e220008000800 */
[----:B------:R-:W0:Y:S01]  /*0030*/  S2R R0, SR_TID.X ;  /* 0x0000000000007919 */ /* 0x000e220000002100 */
[----:B------:R-:W1:Y:S01]  /*0040*/  LDCU UR5, c[0x0][0x388] ;  /* 0x00007100ff0577ac */ /* 0x000e620008000800 */
[----:B0-----:R-:W-:-:S05]  /*0050*/  IMAD R5, R5, UR4, R0 ;  /* 0x0000000405057c24 */ /* 0x001fca000f8e0200 */
[----:B-1----:R-:W-:-:S13]  /*0060*/  ISETP.GE.AND P0, PT, R5, UR5, PT ;  /* 0x0000000505007c0c */ /* 0x002fda000bf06270 */
[----:B------:R-:W-:Y:S05]  /*0070*/  @P0 EXIT ;  /* 0x000000000000094d */ /* 0x000fea0003800000 */
[----:B------:R-:W0:Y:S01]  /*0080*/  LDC.64 R2, c[0x0][0x380] ;  /* 0x0000e000ff027b82 */ /* 0x000e220000000a00 */
[----:B------:R-:W1:Y:S01]  /*0090*/  LDCU.64 UR4, c[0x0][0x358] ;  /* 0x00006b00ff0477ac */ /* 0x000e620008000a00 */
[----:B0-----:R-:W-:-:S05]  /*00a0*/  IMAD.WIDE R2, R5, 0x4, R2 ;  /* 0x0000000405027825 */ /* 0x001fca00078e0202 */
[----:B-1----:R-:W2:Y:S02]  /*00b0*/  LDG.E R0, desc[UR4][R2.64] ;  /* 0x0000000402007981 */ /* 0x002ea4000c1e1900 */
[C---:B--2---:R-:W-:Y:S02]  /*00c0*/  ISETP.GE.AND P0, PT, R0.reuse, RZ, PT ;  /* 0x000000ff0000720c */ /* 0x044fe40003f06270 */
[----:B------:R-:W-:-:S11]  /*00d0*/  LOP3.LUT R5, R0, 0x7fffffff, RZ, 0xc0, !PT ;  /* 0x7fffffff00057812 */ /* 0x000fd600078ec0ff */
[----:B------:R-:W-:-:S05]  /*00e0*/  @P0 LOP3.LUT R5, RZ, R0, RZ, 0x33, !PT ;  /* 0x00000000ff050212 */ /* 0x000fca00078e33ff */
[----:B------:R-:W-:Y:S01]  /*00f0*/  STG.E desc[UR4][R2.64], R5 ;  /* 0x0000000502007986 */ /* 0x000fe2000c101904 */
[----:B------:R-:W-:Y:S05]  /*0100*/  EXIT ;  /* 0x000000000000794d */ /* 0x000fea0003800000 */
.L_x_46:
        /* <DEDUP_REMOVED lines=15> */
.L_x_92:


//--------------------- .text._Z15Data_PreprocessPfi --------------------------
	.section	.text._Z15Data_PreprocessPfi,"ax",@progbits
	.align	128
        .global         _Z15Data_PreprocessPfi
        .type           _Z15Data_PreprocessPfi,@function
        .size           _Z15Data_PreprocessPfi,(.L_x_93 - _Z15Data_PreprocessPfi)
        .other          _Z15Data_PreprocessPfi,@"STO_CUDA_ENTRY STV_DEFAULT"
_Z15Data_PreprocessPfi:
.text._Z15Data_PreprocessPfi:
        /* <DEDUP_REMOVED lines=12> */
[----:B--2---:R-:W-:Y:S02]  /*00c0*/  ISETP.GE.AND P0, PT, R0, RZ, PT ;  /* 0x000000ff0000720c */ /* 0x004fe40003f06270 */
[----:B------:R-:W-:-:S11]  /*00d0*/  LOP3.LUT R5, RZ, R0, RZ, 0x33, !PT ;  /* 0x00000000ff057212 */ /* 0x000fd600078e33ff */
[----:B------:R-:W-:-:S05]  /*00e0*/  @P0 LOP3.LUT R5, R0, 0x80000000, RZ, 0xfc, !PT ;  /* 0x8000000000050812 */ /* 0x000fca00078efcff */
[----:B------:R-:W-:Y:S01]  /*00f0*/  STG.E desc[UR4][R2.64], R5 ;  /* 0x0000000502007986 */ /* 0x000fe2000c101904 */
[----:B------:R-:W-:Y:S05]  /*0100*/  EXIT ;  /* 0x000000000000794d */ /* 0x000fea0003800000 */
.L_x_47:
        /* <DEDUP_REMOVED lines=15> */
.L_x_93:


//--------------------- .text._Z14GPU_radix_sortPfS_ii --------------------------
	.section	.text._Z14GPU_radix_sortPfS_ii,"ax",@progbits
	.align	128
        .global         _Z14GPU_radix_sortPfS_ii
        .type           _Z14GPU_radix_sortPfS_ii,@function
        .size           _Z14GPU_radix_sortPfS_ii,(.L_x_90 - _Z14GPU_radix_sortPfS_ii)
        .other          _Z14GPU_radix_sortPfS_ii,@"STO_CUDA_ENTRY STV_DEFAULT"
_Z14GPU_radix_sortPfS_ii:
.text._Z14GPU_radix_sortPfS_ii:
[----:B------:R-:W-:Y:S01]  /*0000*/  LDC R1, c[0x0][0x37c] ;  /* 0x0000df00ff017b82 */ /* 0x000fe20000000800 */
[----:B------:R-:W0:Y:S07]  /*0010*/  S2R R3, SR_TID.X ;  /* 0x0000000000037919 */ /* 0x000e2e0000002100 */
[----:B------:R-:W0:Y:S01]  /*0020*/  S2UR UR4, SR_CTAID.X ;  /* 0x00000000000479c3 */ /* 0x000e220000002500 */
[----:B------:R-:W1:Y:S01]  /*0030*/  LDCU UR5, c[0x0][0x394] ;  /* 0x00007280ff0577ac */ /* 0x000e620008000800 */
[----:B------:R-:W-:Y:S01]  /*0040*/  BSSY.RECONVERGENT B0, `(.L_x_48) ;  /* 0x0000012000007945 */ /* 0x000fe20003800200 */
[----:B------:R-:W2:Y:S05]  /*0050*/  LDCU.64 UR8, c[0x0][0x358] ;  /* 0x00006b00ff0877ac */ /* 0x000eaa0008000a00 */
[----:B------:R-:W0:Y:S02]  /*0060*/  LDC R6, c[0x0][0x360] ;  /* 0x0000d800ff067b82 */ /* 0x000e240000000800 */
[----:B0-----:R-:W-:Y:S01]  /*0070*/  IMAD R6, R6, UR4, R3 ;  /* 0x0000000406067c24 */ /* 0x001fe2000f8e0203 */
[----:B------:R-:W0:Y:S04]  /*0080*/  LDCU UR4, c[0x0][0x390] ;  /* 0x00007200ff0477ac */ /* 0x000e280008000800 */
[----:B-1----:R-:W-:-:S13]  /*0090*/  ISETP.GE.AND P0, PT, R6, UR5, PT ;  /* 0x0000000506007c0c */ /* 0x002fda000bf06270 */
[----:B--2---:R-:W-:Y:S05]  /*00a0*/  @P0 BRA `(.L_x_49) ;  /* 0x00000000002c0947 */ /* 0x004fea0003800000 */
[----:B------:R-:W1:Y:S01]  /*00b0*/  LDC.64 R4, c[0x0][0x380] ;  /* 0x0000e000ff047b82 */ /* 0x000e620000000a00 */
[----:B------:R-:W-:-:S07]  /*00c0*/  IMAD.MOV.U32 R7, RZ, RZ, R6 ;  /* 0x000000ffff077224 */ /* 0x000fce00078e0006 */
.L_x_50:
[----:B-12---:R-:W-:-:S05]  /*00d0*/  IMAD.WIDE R2, R7, 0x4, R4 ;  /* 0x0000000407027825 */ /* 0x006fca00078e0204 */
[----:B------:R-:W2:Y:S01]  /*00e0*/  LDG.E R0, desc[UR8][R2.64] ;  /* 0x0000000802007981 */ /* 0x000ea2000c1e1900 */
[----:B0-----:R-:W-:Y:S01]  /*00f0*/  VIADD R7, R7, UR4 ;  /* 0x0000000407077c36 */ /* 0x001fe20008000000 */
[----:B--2---:R-:W-:Y:S02]  /*0100*/  ISETP.GE.AND P0, PT, R0, RZ, PT ;  /* 0x000000ff0000720c */ /* 0x004fe40003f06270 */
[----:B------:R-:W-:-:S11]  /*0110*/  LOP3.LUT R9, RZ, R0, RZ, 0x33, !PT ;  /* 0x00000000ff097212 */ /* 0x000fd600078e33ff */
[----:B------:R-:W-:Y:S02]  /*0120*/  @P0 LOP3.LUT R9, R0, 0x80000000, RZ, 0xfc, !PT ;  /* 0x8000000000090812 */ /* 0x000fe400078efcff */
[----:B------:R-:W-:-:S03]  /*0130*/  ISETP.GE.AND P0, PT, R7, UR5, PT ;  /* 0x0000000507007c0c */ /* 0x000fc6000bf06270 */
[----:B------:R2:W-:Y:S10]  /*0140*/  STG.E desc[UR8][R2.64], R9 ;  /* 0x0000000902007986 */ /* 0x0005f4000c101908 */
[----:B------:R-:W-:Y:S05]  /*0150*/  @!P0 BRA `(.L_x_50) ;  /* 0xfffffffc00dc8947 */ /* 0x000fea000383ffff */
.L_x_49:
[----:B0-----:R-:W-:Y:S05]  /*0160*/  BSYNC.RECONVERGENT B0 ;  /* 0x0000000000007941 */ /* 0x001fea0003800200 */
.L_x_48:
[----:B------:R-:W-:Y:S06]  /*0170*/  BAR.SYNC.DEFER_BLOCKING 0x0 ;  /* 0x0000000000007b1d */ /* 0x000fec0000010000 */
[----:B------:R-:W-:-:S05]  /*0180*/  UMOV UR4, URZ ;  /* 0x000000ff00047c82 */ /* 0x000fca0008000000 */
.L_x_59:
[----:B0-----:R-:W0:Y:S01]  /*0190*/  LDCU UR5, c[0x0][0x394] ;  /* 0x00007280ff0577ac */ /* 0x001e220008000800 */
[----:B------:R-:W-:Y:S01]  /*01a0*/  BSSY.RECONVERGENT B0, `(.L_x_51) ;  /* 0x000001d000007945 */ /* 0x000fe20003800200 */
[----:B--2---:R-:W-:Y:S01]  /*01b0*/  IMAD.MOV.U32 R9, RZ, RZ, RZ ;  /* 0x000000ffff097224 */ /* 0x004fe200078e00ff */
[----:B-1----:R-:W1:Y:S01]  /*01c0*/  LDCU.64 UR6, c[0x0][0x390] ;  /* 0x00007200ff0677ac */ /* 0x002e620008000a00 */
[----:B------:R-:W-:Y:S02]  /*01d0*/  IMAD.MOV.U32 R15, RZ, RZ, RZ ;  /* 0x000000ffff0f7224 */ /* 0x000fe400078e00ff */
[----:B0-----:R-:W-:-:S05]  /*01e0*/  IMAD.U32 R7, RZ, RZ, UR5 ;  /* 0x00000005ff077e24 */ /* 0x001fca000f8e00ff */
[----:B------:R-:W-:-:S13]  /*01f0*/  ISETP.GE.AND P0, PT, R6, R7, PT ;  /* 0x000000070600720c */ /* 0x000fda0003f06270 */
[----:B-1-3--:R-:W-:Y:S05]  /*0200*/  @P0 BRA `(.L_x_52) ;  /* 0x0000000000580947 */ /* 0x00afea0003800000 */
[----:B------:R-:W0:Y:S01]  /*0210*/  LDC.64 R2, c[0x0][0x380] ;  /* 0x0000e000ff027b82 */ /* 0x000e220000000a00 */
[----:B------:R-:W-:Y:S01]  /*0220*/  IMAD.MOV.U32 R4, RZ, RZ, 0x1 ;  /* 0x00000001ff047424 */ /* 0x000fe200078e00ff */
[----:B------:R-:W-:Y:S01]  /*0230*/  MOV R0, R6 ;  /* 0x0000000600007202 */ /* 0x000fe20000000f00 */
[----:B------:R-:W-:Y:S02]  /*0240*/  IMAD.MOV.U32 R15, RZ, RZ, RZ ;  /* 0x000000ffff0f7224 */ /* 0x000fe400078e00ff */
[----:B------:R-:W-:Y:S01]  /*0250*/  IMAD.MOV.U32 R9, RZ, RZ, RZ ;  /* 0x000000ffff097224 */ /* 0x000fe200078e00ff */
[----:B------:R-:W-:-:S07]  /*0260*/  SHF.L.U32 R8, R4, UR4, RZ ;  /* 0x0000000404087c19 */ /* 0x000fce00080006ff */
.L_x_53:
[----:B0-----:R-:W-:-:S06]  /*0270*/  IMAD.WIDE R4, R0, 0x4, R2 ;  /* 0x0000000400047825 */ /* 0x001fcc00078e0202 */
[----:B------:R-:W2:Y:S01]  /*0280*/  LDG.E R5, desc[UR8][R4.64] ;  /* 0x0000000804057981 */ /* 0x000ea2000c1e1900 */
[----:B------:R-:W-:Y:S01]  /*0290*/  VIADD R0, R0, UR6 ;  /* 0x0000000600007c36 */ /* 0x000fe20008000000 */
[----:B--2---:R-:W-:-:S13]  /*02a0*/  LOP3.LUT P0, RZ, R5, R8, RZ, 0xc0, !PT ;  /* 0x0000000805ff7212 */ /* 0x004fda000780c0ff */
[----:B------:R-:W0:Y:S01]  /*02b0*/  @P0 LDC.64 R10, c[0x0][0x388] ;  /* 0x0000e200ff0a0b82 */ /* 0x000e220000000a00 */
[--C-:B------:R-:W-:Y:S02]  /*02c0*/  @P0 IMAD R7, R15, UR6, R6.reuse ;  /* 0x000000060f070c24 */ /* 0x100fe4000f8e0206 */
[----:B------:R-:W-:Y:S02]  /*02d0*/  @!P0 IMAD R13, R9, UR6, R6 ;  /* 0x00000006090d8c24 */ /* 0x000fe4000f8e0206 */
[----:B------:R-:W-:Y:S02]  /*02e0*/  @P0 VIADD R15, R15, 0x1 ;  /* 0x000000010f0f0836 */ /* 0x000fe40000000000 */
[----:B------:R-:W-:-:S04]  /*02f0*/  @!P0 IMAD.WIDE R12, R13, 0x4, R2 ;  /* 0x000000040d0c8825 */ /* 0x000fc800078e0202 */
[----:B------:R-:W-:Y:S02]  /*0300*/  @!P0 VIADD R9, R9, 0x1 ;  /* 0x0000000109098836 */ /* 0x000fe40000000000 */
[----:B0-----:R-:W-:-:S04]  /*0310*/  @P0 IMAD.WIDE R10, R7, 0x4, R10 ;  /* 0x00000004070a0825 */ /* 0x001fc800078e020a */
[----:B------:R-:W-:Y:S01]  /*0320*/  IMAD.U32 R7, RZ, RZ, UR7 ;  /* 0x00000007ff077e24 */ /* 0x000fe2000f8e00ff */
[----:B------:R1:W-:Y:S04]  /*0330*/  @P0 STG.E desc[UR8][R10.64], R5 ;  /* 0x000000050a000986 */ /* 0x0003e8000c101908 */
[----:B------:R1:W-:Y:S01]  /*0340*/  @!P0 STG.E desc[UR8][R12.64], R5 ;  /* 0x000000050c008986 */ /* 0x0003e2000c101908 */
[----:B------:R-:W-:-:S13]  /*0350*/  ISETP.GE.AND P1, PT, R0, R7, PT ;  /* 0x000000070000720c */ /* 0x000fda0003f26270 */
[----:B-1----:R-:W-:Y:S05]  /*0360*/  @!P1 BRA `(.L_x_53) ;  /* 0xfffffffc00c09947 */ /* 0x002fea000383ffff */
.L_x_52:
[----:B------:R-:W-:Y:S05]  /*0370*/  BSYNC.RECONVERGENT B0 ;  /* 0x0000000000007941 */ /* 0x000fea0003800200 */
.L_x_51:
[----:B------:R-:W-:Y:S01]  /*0380*/  ISETP.GE.AND P0, PT, R15, 0x1, PT ;  /* 0x000000010f00780c */ /* 0x000fe20003f06270 */
[----:B------:R-:W-:-:S12]  /*0390*/  BSSY.RECONVERGENT B0, `(.L_x_54) ;  /* 0x000003b000007945 */ /* 0x000fd80003800200 */
[----:B------:R-:W-:Y:S05]  /*03a0*/  @!P0 BRA `(.L_x_55) ;  /* 0x0000000000e48947 */ /* 0x000fea0003800000 */
[C---:B------:R-:W-:Y:S01]  /*03b0*/  ISETP.GE.U32.AND P0, PT, R15.reuse, 0x4, PT ;  /* 0x000000040f00780c */ /* 0x040fe20003f06070 */
[----:B------:R-:W-:Y:S01]  /*03c0*/  BSSY.RECONVERGENT B1, `(.L_x_56) ;  /* 0x0000021000017945 */ /* 0x000fe20003800200 */
[----:B------:R-:W-:Y:S01]  /*03d0*/  LOP3.LUT R10, R15, 0x3, RZ, 0xc0, !PT ;  /* 0x000000030f0a7812 */ /* 0x000fe200078ec0ff */
[----:B------:R-:W-:-:S03]  /*03e0*/  IMAD.MOV.U32 R11, RZ, RZ, RZ ;  /* 0x000000ffff0b7224 */ /* 0x000fc600078e00ff */
[----:B------:R-:W-:-:S07]  /*03f0*/  ISETP.NE.AND P1, PT, R10, RZ, PT ;  /* 0x000000ff0a00720c */ /* 0x000fce0003f25270 */
[----:B------:R-:W-:Y:S06]  /*0400*/  @!P0 BRA `(.L_x_57) ;  /* 0x0000000000708947 */ /* 0x000fec0003800000 */
[----:B------:R-:W0:Y:S01]  /*0410*/  LDC R0, c[0x0][0x390] ;  /* 0x0000e400ff007b82 */ /* 0x000e220000000800 */
[----:B------:R-:W-:Y:S02]  /*0420*/  LOP3.LUT R11, R15, 0x7ffffffc, RZ, 0xc0, !PT ;  /* 0x7ffffffc0f0b7812 */ /* 0x000fe400078ec0ff */
[----:B------:R-:W-:-:S03]  /*0430*/  MOV R15, R6 ;  /* 0x00000006000f7202 */ /* 0x000fc60000000f00 */
[----:B------:R-:W-:Y:S02]  /*0440*/  IMAD.MOV R8, RZ, RZ, -R11 ;  /* 0x000000ffff087224 */ /* 0x000fe400078e0a0b */
[----:B------:R-:W1:Y:S08]  /*0450*/  LDC.64 R2, c[0x0][0x380] ;  /* 0x0000e000ff027b82 */ /* 0x000e700000000a00 */
[----:B------:R-:W2:Y:S01]  /*0460*/  LDC.64 R4, c[0x0][0x388] ;  /* 0x0000e200ff047b82 */ /* 0x000ea20000000a00 */
[----:B0-----:R-:W-:-:S07]  /*0470*/  IMAD R13, R9, R0, R6 ;  /* 0x00000000090d7224 */ /* 0x001fce00078e0206 */
.L_x_58:
[----:B0-2---:R-:W-:-:S05]  /*0480*/  IMAD.WIDE R26, R15, 0x4, R4 ;  /* 0x000000040f1a7825 */ /* 0x005fca00078e0204 */
[----:B------:R-:W2:Y:S01]  /*0490*/  LDG.E R12, desc[UR8][R26.64] ;  /* 0x000000081a0c7981 */ /* 0x000ea2000c1e1900 */
[----:B-1----:R-:W-:-:S04]  /*04a0*/  IMAD.WIDE R16, R13, 0x4, R2 ;  /* 0x000000040d107825 */ /* 0x002fc800078e0202 */
[C---:B------:R-:W-:Y:S01]  /*04b0*/  IMAD.WIDE R18, R0.reuse, 0x4, R26 ;  /* 0x0000000400127825 */ /* 0x040fe200078e021a */
[----:B--2---:R0:W-:Y:S04]  /*04c0*/  STG.E desc[UR8][R16.64], R12 ;  /* 0x0000000c10007986 */ /* 0x0041e8000c101908 */
[----:B------:R-:W2:Y:S01]  /*04d0*/  LDG.E R14, desc[UR8][R18.64] ;  /* 0x00000008120e7981 */ /* 0x000ea2000c1e1900 */
[----:B------:R-:W-:-:S04]  /*04e0*/  IMAD.WIDE R20, R0, 0x4, R16 ;  /* 0x0000000400147825 */ /* 0x000fc800078e0210 */
[C---:B------:R-:W-:Y:S01]  /*04f0*/  IMAD.WIDE R22, R0.reuse, 0x4, R18 ;  /* 0x0000000400167825 */ /* 0x040fe200078e0212 */
[----:B--2---:R0:W-:Y:S04]  /*0500*/  STG.E desc[UR8][R20.64], R14 ;  /* 0x0000000e14007986 */ /* 0x0041e8000c101908 */
[----:B------:R-:W2:Y:S01]  /*0510*/  LDG.E R19, desc[UR8][R22.64] ;  /* 0x0000000816137981 */ /* 0x000ea2000c1e1900 */
[----:B------:R-:W-:-:S04]  /*0520*/  IMAD.WIDE R24, R0, 0x4, R20 ;  /* 0x0000000400187825 */ /* 0x000fc800078e0214 */
[C---:B------:R-:W-:Y:S01]  /*0530*/  IMAD.WIDE R28, R0.reuse, 0x4, R22 ;  /* 0x00000004001c7825 */ /* 0x040fe200078e0216 */
[----:B--2---:R0:W-:Y:S05]  /*0540*/  STG.E desc[UR8][R24.64], R19 ;  /* 0x0000001318007986 */ /* 0x0041ea000c101908 */
[----:B------:R-:W2:Y:S01]  /*0550*/  LDG.E R29, desc[UR8][R28.64] ;  /* 0x000000081c1d7981 */ /* 0x000ea2000c1e1900 */
[----:B------:R-:W-:-:S04]  /*0560*/  IMAD.WIDE R26, R0, 0x4, R24 ;  /* 0x00000004001a7825 */ /* 0x000fc800078e0218 */
[----:B------:R-:W-:Y:S02]  /*0570*/  VIADD R8, R8, 0x4 ;  /* 0x0000000408087836 */ /* 0x000fe40000000000 */
[C---:B------:R-:W-:Y:S02]  /*0580*/  IMAD R15, R0.reuse, 0x4, R15 ;  /* 0x00000004000f7824 */ /* 0x040fe400078e020f */
[----:B------:R-:W-:Y:S01]  /*0590*/  IMAD R13, R0, 0x4, R13 ;  /* 0x00000004000d7824 */ /* 0x000fe200078e020d */
[----:B------:R-:W-:Y:S01]  /*05a0*/  ISETP.NE.AND P0, PT, R8, RZ, PT ;  /* 0x000000ff0800720c */ /* 0x000fe20003f05270 */
[----:B--2---:R0:W-:-:S12]  /*05b0*/  STG.E desc[UR8][R26.64], R29 ;  /* 0x0000001d1a007986 */ /* 0x0041d8000c101908 */
[----:B------:R-:W-:Y:S05]  /*05c0*/  @P0 BRA `(.L_x_58) ;  /* 0xfffffffc00ac0947 */ /* 0x000fea000383ffff */
.L_x_57:
[----:B------:R-:W-:Y:S05]  /*05d0*/  BSYNC.RECONVERGENT B1 ;  /* 0x0000000000017941 */ /* 0x000fea0003800200 */
.L_x_56:
[----:B------:R-:W-:Y:S05]  /*05e0*/  @!P1 BRA `(.L_x_55) ;  /* 0x0000000000549947 */ /* 0x000fea0003800000 */
[----:B------:R-:W1:Y:S08]  /*05f0*/  LDC R15, c[0x0][0x390] ;  /* 0x0000e400ff0f7b82 */ /* 0x000e700000000800 */
[----:B------:R-:W2:Y:S08]  /*0600*/  LDC.64 R2, c[0x0][0x388] ;  /* 0x0000e200ff027b82 */ /* 0x000eb00000000a00 */
[----:B------:R-:W3:Y:S01]  /*0610*/  LDC.64 R4, c[0x0][0x380] ;  /* 0x0000e000ff047b82 */ /* 0x000ee20000000a00 */
[----:B-1----:R-:W-:-:S04]  /*0620*/  IMAD R11, R11, R15, R6 ;  /* 0x0000000f0b0b7224 */ /* 0x002fc800078e0206 */
[----:B--2---:R-:W-:-:S05]  /*0630*/  IMAD.WIDE R2, R11, 0x4, R2 ;  /* 0x000000040b027825 */ /* 0x004fca00078e0202 */
[----:B------:R-:W2:Y:S01]  /*0640*/  LDG.E R13, desc[UR8][R2.64] ;  /* 0x00000008020d7981 */ /* 0x000ea2000c1e1900 */
[----:B------:R-:W-:Y:S01]  /*0650*/  IMAD R9, R9, R15, R11 ;  /* 0x0000000f09097224 */ /* 0x000fe200078e020b */
[----:B------:R-:W-:-:S03]  /*0660*/  ISETP.NE.AND P0, PT, R10, 0x1, PT ;  /* 0x000000010a00780c */ /* 0x000fc60003f05270 */
[----:B---3--:R-:W-:-:S05]  /*0670*/  IMAD.WIDE R4, R9, 0x4, R4 ;  /* 0x0000000409047825 */ /* 0x008fca00078e0204 */
[----:B--2---:R1:W-:Y:S05]  /*0680*/  STG.E desc[UR8][R4.64], R13 ;  /* 0x0000000d04007986 */ /* 0x0043ea000c101908 */
[----:B------:R-:W-:Y:S05]  /*0690*/  @!P0 BRA `(.L_x_55) ;  /* 0x0000000000288947 */ /* 0x000fea0003800000 */
[----:B------:R-:W-:-:S05]  /*06a0*/  IMAD.WIDE R2, R15, 0x4, R2 ;  /* 0x000000040f027825 */ /* 0x000fca00078e0202 */
[----:B------:R-:W2:Y:S01]  /*06b0*/  LDG.E R9, desc[UR8][R2.64] ;  /* 0x0000000802097981 */ /* 0x000ea2000c1e1900 */
[----:B-1----:R-:W-:Y:S01]  /*06c0*/  IMAD.WIDE R4, R15, 0x4, R4 ;  /* 0x000000040f047825 */ /* 0x002fe200078e0204 */
[----:B------:R-:W-:-:S04]  /*06d0*/  ISETP.NE.AND P0, PT, R10, 0x2, PT ;  /* 0x000000020a00780c */ /* 0x000fc80003f05270 */
[----:B--2---:R2:W-:Y:S09]  /*06e0*/  STG.E desc[UR8][R4.64], R9 ;  /* 0x0000000904007986 */ /* 0x0045f2000c101908 */
[----:B------:R-:W-:Y:S05]  /*06f0*/  @!P0 BRA `(.L_x_55) ;  /* 0x0000000000108947 */ /* 0x000fea0003800000 */
[----:B------:R-:W-:-:S06]  /*0700*/  IMAD.WIDE R2, R15, 0x4, R2 ;  /* 0x000000040f027825 */ /* 0x000fcc00078e0202 */
[----:B------:R-:W3:Y:S01]  /*0710*/  LDG.E R3, desc[UR8][R2.64] ;  /* 0x0000000802037981 */ /* 0x000ee2000c1e1900 */
[----:B--2---:R-:W-:-:S05]  /*0720*/  IMAD.WIDE R4, R15, 0x4, R4 ;  /* 0x000000040f047825 */ /* 0x004fca00078e0204 */
[----:B---3--:R3:W-:Y:S02]  /*0730*/  STG.E desc[UR8][R4.64], R3 ;  /* 0x0000000304007986 */ /* 0x0087e4000c101908 */
.L_x_55:
[----:B------:R-:W-:Y:S05]  /*0740*/  BSYNC.RECONVERGENT B0 ;  /* 0x0000000000007941 */ /* 0x000fea0003800200 */
.L_x_54:
[----:B------:R-:W-:-:S04]  /*0750*/  UIADD3 UR4, UPT, UPT, UR4, 0x1, URZ ;  /* 0x0000000104047890 */ /* 0x000fc8000fffe0ff */
[----:B------:R-:W-:-:S09]  /*0760*/  UISETP.NE.AND UP0, UPT, UR4, 0x20, UPT ;  /* 0x000000200400788c */ /* 0x000fd2000bf05270 */
[----:B------:R-:W-:Y:S05]  /*0770*/  BRA.U UP0, `(.L_x_59) ;  /* 0xfffffff900847547 */ /* 0x000fea000b83ffff */
[----:B------:R-:W4:Y:S08]  /*0780*/  S2UR UR7, SR_CgaCtaId ;  /* 0x00000000000779c3 */ /* 0x000f300000008800 */
[----:B------:R-:W-:Y:S01]  /*0790*/  BAR.SYNC.DEFER_BLOCKING 0x0 ;  /* 0x0000000000007b1d */ /* 0x000fe20000010000 */
[----:B------:R-:W-:-:S05]  /*07a0*/  ISETP.GE.AND P0, PT, R7, 0x1, PT ;  /* 0x000000010700780c */ /* 0x000fca0003f06270 */
[----:B------:R-:W-:Y:S01]  /*07b0*/  UMOV UR4, 0x400 ;  /* 0x0000040000047882 */ /* 0x000fe20000000000 */
[----:B------:R-:W-:Y:S01]  /*07c0*/  BSSY.RECONVERGENT B0, `(.L_x_60) ;  /* 0x0000060000007945 */ /* 0x000fe20003800200 */
[----:B------:R-:W-:Y:S02]  /*07d0*/  UIADD3 UR5, UPT, UPT, UR4, 0x400, URZ ;  /* 0x0000040004057890 */ /* 0x000fe4000fffe0ff */
[----:B------:R-:W-:Y:S02]  /*07e0*/  UIADD3 UR6, UPT, UPT, UR4, 0x800, URZ ;  /* 0x0000080004067890 */ /* 0x000fe4000fffe0ff */
[----:B----4-:R-:W-:Y:S02]  /*07f0*/  ULEA UR4, UR7, UR4, 0x18 ;  /* 0x0000000407047291 */ /* 0x010fe4000f8ec0ff */
[----:B------:R-:W-:Y:S02]  /*0800*/  ULEA UR5, UR7, UR5, 0x18 ;  /* 0x0000000507057291 */ /* 0x000fe4000f8ec0ff */
[----:B------:R-:W-:-:S02]  /*0810*/  ULEA UR6, UR7, UR6, 0x18 ;  /* 0x0000000607067291 */ /* 0x000fc4000f8ec0ff */
[C---:B------:R-:W-:Y:S02]  /*0820*/  LEA R10, R6.reuse, UR4, 0x2 ;  /* 0x00000004060a7c11 */ /* 0x040fe4000f8e10ff */
[C---:B------:R-:W-:Y:S02]  /*0830*/  LEA R2, R6.reuse, UR5, 0x2 ;  /* 0x0000000506027c11 */ /* 0x040fe4000f8e10ff */
[----:B-123--:R-:W-:Y:S01]  /*0840*/  LEA R5, R6, UR6, 0x2 ;  /* 0x0000000606057c11 */ /* 0x00efe2000f8e10ff */
[----:B------:R1:W-:Y:S04]  /*0850*/  STS [R10], RZ ;  /* 0x000000ff0a007388 */ /* 0x0003e80000000800 */
[----:B------:R1:W-:Y:S04]  /*0860*/  STS [R2], RZ ;  /* 0x000000ff02007388 */ /* 0x0003e80000000800 */
[----:B------:R1:W-:Y:S01]  /*0870*/  STS [R5], R6 ;  /* 0x0000000605007388 */ /* 0x0003e20000000800 */
[----:B------:R-:W-:Y:S06]  /*0880*/  BAR.SYNC.DEFER_BLOCKING 0x0 ;  /* 0x0000000000007b1d */ /* 0x000fec0000010000 */
[----:B------:R-:W-:Y:S05]  /*0890*/  @!P0 BRA `(.L_x_61) ;  /* 0x0000000400488947 */ /* 0x000fea0003800000 */
[----:B------:R-:W2:Y:S01]  /*08a0*/  LDCU UR4, c[0x0][0x390] ;  /* 0x00007200ff0477ac */ /* 0x000ea20008000800 */
[----:B------:R-:W-:Y:S01]  /*08b0*/  I2FP.F32.S32 R0, R7 ;  /* 0x0000000700007245 */ /* 0x000fe20000201400 */
[----:B------:R-:W-:Y:S01]  /*08c0*/  BSSY.RECONVERGENT B1, `(.L_x_62) ;  /* 0x000000d000017945 */ /* 0x000fe20003800200 */
[----:B--2---:R-:W-:-:S04]  /*08d0*/  I2FP.F32.S32 R3, UR4 ;  /* 0x0000000400037c45 */ /* 0x004fc80008201400 */
[----:B------:R-:W2:Y:S08]  /*08e0*/  MUFU.RCP R4, R3 ;  /* 0x0000000300047308 */ /* 0x000eb00000001000 */
[----:B------:R-:W3:Y:S01]  /*08f0*/  FCHK P0, R0, R3 ;  /* 0x0000000300007302 */ /* 0x000ee20000000000 */
[----:B--2---:R-:W-:-:S04]  /*0900*/  FFMA R9, -R3, R4, 1 ;  /* 0x3f80000003097423 */ /* 0x004fc80000000104 */
[----:B------:R-:W-:-:S04]  /*0910*/  FFMA R9, R4, R9, R4 ;  /* 0x0000000904097223 */ /* 0x000fc80000000004 */
[----:B------:R-:W-:-:S04]  /*0920*/  FFMA R4, R0, R9, RZ ;  /* 0x0000000900047223 */ /* 0x000fc800000000ff */
[----:B------:R-:W-:-:S04]  /*0930*/  FFMA R7, -R3, R4, R0 ;  /* 0x0000000403077223 */ /* 0x000fc80000000100 */
[----:B------:R-:W-:Y:S01]  /*0940*/  FFMA R7, R9, R7, R4 ;  /* 0x0000000709077223 */ /* 0x000fe20000000004 */
[----:B---3--:R-:W-:Y:S06]  /*0950*/  @!P0 BRA `(.L_x_63) ;  /* 0x00000000000c8947 */ /* 0x008fec0003800000 */
[----:B------:R-:W-:-:S07]  /*0960*/  MOV R4, 0x980 ;  /* 0x0000098000047802 */ /* 0x000fce0000000f00 */
[----:B01----:R-:W-:Y:S05]  /*0970*/  CALL.REL.NOINC `($__internal_0_$__cuda_sm3x_div_rn_noftz_f32_slowpath) ;  /* 0x00000004005c7944 */ /* 0x003fea0003c00000 */
[----:B------:R-:W-:-:S07]  /*0980*/  IMAD.MOV.U32 R7, RZ, RZ, R0 ;  /* 0x000000ffff077224 */ /* 0x000fce00078e0000 */
.L_x_63:
[----:B------:R-:W-:Y:S05]  /*0990*/  BSYNC.RECONVERGENT B1 ;  /* 0x0000000000017941 */ /* 0x000fea0003800200 */
.L_x_62:
[----:B------:R2:W3:Y:S01]  /*09a0*/  F2I.CEIL.NTZ R0, R7 ;  /* 0x0000000700007305 */ /* 0x0004e2000020b100 */
[----:B------:R-:W-:-:S07]  /*09b0*/  HFMA2 R4, -RZ, RZ, 0, 0 ;  /* 0x00000000ff047431 */ /* 0x000fce00000001ff */
.L_x_74:
[----:B------:R-:W-:Y:S01]  /*09c0*/  STS [R5], R6 ;  /* 0x0000000605007388 */ /* 0x000fe20000000800 */
[----:B------:R-:W-:Y:S03]  /*09d0*/  BSSY.RECONVERGENT B1, `(.L_x_64) ;  /* 0x0000012000017945 */ /* 0x000fe60003800200 */
[----:B---34-:R-:W3:Y:S02]  /*09e0*/  LDS R3, [R10] ;  /* 0x000000000a037984 */ /* 0x018ee40000000800 */
[----:B---3--:R-:W-:-:S13]  /*09f0*/  ISETP.GE.AND P0, PT, R3, R0, PT ;  /* 0x000000000300720c */ /* 0x008fda0003f06270 */
[----:B------:R-:W-:Y:S05]  /*0a00*/  @P0 BRA `(.L_x_65) ;  /* 0x0000000000300947 */ /* 0x000fea0003800000 */
[----:B------:R-:W3:Y:S02]  /*0a10*/  LDCU.64 UR4, c[0x0][0x390] ;  /* 0x00007200ff0477ac */ /* 0x000ee40008000a00 */
[----:B---3--:R-:W-:-:S05]  /*0a20*/  IMAD R3, R3, UR4, R6 ;  /* 0x0000000403037c24 */ /* 0x008fca000f8e0206 */
[----:B------:R-:W-:-:S13]  /*0a30*/  ISETP.GE.AND P0, PT, R3, UR5, PT ;  /* 0x0000000503007c0c */ /* 0x000fda000bf06270 */
[----:B------:R-:W-:Y:S05]  /*0a40*/  @P0 BRA `(.L_x_66) ;  /* 0x0000000000140947 */ /* 0x000fea0003800000 */
[----:B------:R-:W3:Y:S02]  /*0a50*/  LDC.64 R8, c[0x0][0x380] ;  /* 0x0000e000ff087b82 */ /* 0x000ee40000000a00 */
[----:B---3--:R-:W-:-:S06]  /*0a60*/  IMAD.WIDE R8, R3, 0x4, R8 ;  /* 0x0000000403087825 */ /* 0x008fcc00078e0208 */
[----:B------:R-:W3:Y:S04]  /*0a70*/  LDG.E R9, desc[UR8][R8.64] ;  /* 0x0000000808097981 */ /* 0x000ee8000c1e1900 */
[----:B---3--:R3:W-:Y:S01]  /*0a80*/  STS [R2], R9 ;  /* 0x0000000902007388 */ /* 0x0087e20000000800 */
[----:B------:R-:W-:Y:S05]  /*0a90*/  BRA `(.L_x_67) ;  /* 0x0000000000147947 */ /* 0x000fea0003800000 */
.L_x_66:
[----:B------:R-:W-:-:S05]  /*0aa0*/  IMAD.MOV.U32 R3, RZ, RZ, -0x1 ;  /* 0xffffffffff037424 */ /* 0x000fca00078e00ff */
[----:B------:R4:W-:Y:S01]  /*0ab0*/  STS [R2], R3 ;  /* 0x0000000302007388 */ /* 0x0009e20000000800 */
[----:B------:R-:W-:Y:S05]  /*0ac0*/  BRA `(.L_x_67) ;  /* 0x0000000000087947 */ /* 0x000fea0003800000 */
.L_x_65:
[----:B------:R-:W-:-:S05]  /*0ad0*/  IMAD.MOV.U32 R3, RZ, RZ, -0x1 ;  /* 0xffffffffff037424 */ /* 0x000fca00078e00ff */
[----:B------:R3:W-:Y:S02]  /*0ae0*/  STS [R2], R3 ;  /* 0x0000000302007388 */ /* 0x0007e40000000800 */
.L_x_67:
[----:B------:R-:W-:Y:S05]  /*0af0*/  BSYNC.RECONVERGENT B1 ;  /* 0x0000000000017941 */ /* 0x000fea0003800200 */
.L_x_64:
[----:B------:R-:W5:Y:S02]  /*0b00*/  LDCU UR4, c[0x0][0x390] ;  /* 0x00007200ff0477ac */ /* 0x000f640008000800 */
[----:B-----5:R-:W-:Y:S01]  /*0b10*/  UISETP.GE.U32.AND UP0, UPT, UR4, 0x2, UPT ;  /* 0x000000020400788c */ /* 0x020fe2000bf06070 */
[----:B------:R-:W-:Y:S08]  /*0b20*/  BAR.SYNC.DEFER_BLOCKING 0x0 ;  /* 0x0000000000007b1d */ /* 0x000ff00000010000 */
[----:B------:R-:W-:Y:S05]  /*0b30*/  BRA.U !UP0, `(.L_x_68) ;  /* 0x0000000108487547 */ /* 0x000fea000b800000 */
[----:B------:R-:W3:Y:S02]  /*0b40*/  LDCU UR4, c[0x0][0x390] ;  /* 0x00007200ff0477ac */ /* 0x000ee40008000800 */
[----:B---34-:R-:W-:-:S07]  /*0b50*/  IMAD.U32 R3, RZ, RZ, UR4 ;  /* 0x00000004ff037e24 */ /* 0x018fce000f8e00ff */
.L_x_71:
[----:B------:R-:W-:Y:S01]  /*0b60*/  SHF.R.S32.HI R3, RZ, 0x1, R3 ;  /* 0x00000001ff037819 */ /* 0x000fe20000011403 */
[----:B------:R-:W-:Y:S03]  /*0b70*/  BSSY.RECONVERGENT B1, `(.L_x_69) ;  /* 0x000000b000017945 */ /* 0x000fe60003800200 */
[----:B------:R-:W-:-:S13]  /*0b80*/  ISETP.GE.AND P0, PT, R6, R3, PT ;  /* 0x000000030600720c */ /* 0x000fda0003f06270 */
[----:B---3--:R-:W-:Y:S05]  /*0b90*/  @P0 BRA `(.L_x_70) ;  /* 0x0000000000200947 */ /* 0x008fea0003800000 */
[----:B--2---:R-:W-:Y:S01]  /*0ba0*/  IMAD R7, R3, 0x4, R2 ;  /* 0x0000000403077824 */ /* 0x004fe200078e0202 */
[----:B------:R-:W-:Y:S05]  /*0bb0*/  LDS R8, [R2] ;  /* 0x0000000002087984 */ /* 0x000fea0000000800 */
[----:B------:R-:W2:Y:S02]  /*0bc0*/  LDS R7, [R7] ;  /* 0x0000000007077984 */ /* 0x000ea40000000800 */
[----:B--2---:R-:W-:-:S13]  /*0bd0*/  ISETP.GE.U32.AND P0, PT, R7, R8, PT ;  /* 0x000000080700720c */ /* 0x004fda0003f06070 */
[----:B------:R-:W-:Y:S01]  /*0be0*/  @!P0 IMAD R8, R3, 0x4, R5 ;  /* 0x0000000403088824 */ /* 0x000fe200078e0205 */
[----:B------:R-:W-:Y:S05]  /*0bf0*/  @!P0 STS [R2], R7 ;  /* 0x0000000702008388 */ /* 0x000fea0000000800 */
[----:B------:R-:W2:Y:S04]  /*0c00*/  @!P0 LDS R8, [R8] ;  /* 0x0000000008088984 */ /* 0x000ea80000000800 */
[----:B--2---:R3:W-:Y:S02]  /*0c10*/  @!P0 STS [R5], R8 ;  /* 0x0000000805008388 */ /* 0x0047e40000000800 */
.L_x_70:
[----:B------:R-:W-:Y:S05]  /*0c20*/  BSYNC.RECONVERGENT B1 ;  /* 0x0000000000017941 */ /* 0x000fea0003800200 */
.L_x_69:
[----:B------:R-:W-:Y:S01]  /*0c30*/  BAR.SYNC.DEFER_BLOCKING 0x0 ;  /* 0x0000000000007b1d */ /* 0x000fe20000010000 */
[----:B------:R-:W-:-:S13]  /*0c40*/  ISETP.GT.U32.AND P0, PT, R3, 0x1, PT ;  /* 0x000000010300780c */ /* 0x000fda0003f04070 */
[----:B------:R-:W-:Y:S05]  /*0c50*/  @P0 BRA `(.L_x_71) ;  /* 0xfffffffc00c00947 */ /* 0x000fea000383ffff */
.L_x_68:
[----:B------:R-:W-:Y:S01]  /*0c60*/  ISETP.NE.AND P0, PT, R6, RZ, PT ;  /* 0x000000ff0600720c */ /* 0x000fe20003f05270 */
[----:B------:R-:W-:-:S12]  /*0c70*/  BSSY.RECONVERGENT B1, `(.L_x_72) ;  /* 0x000000e000017945 */ /* 0x000fd80003800200 */
[----:B------:R-:W-:Y:S05]  /*0c80*/  @P0 BRA `(.L_x_73) ;  /* 0x0000000000300947 */ /* 0x000fea0003800000 */
[----:B------:R-:W5:Y:S01]  /*0c90*/  S2UR UR5, SR_CgaCtaId ;  /* 0x00000000000579c3 */ /* 0x000f620000008800 */
[----:B------:R-:W-:-:S07]  /*0ca0*/  UMOV UR4, 0x400 ;  /* 0x0000040000047882 */ /* 0x000fce0000000000 */
[----:B---3--:R-:W3:Y:S01]  /*0cb0*/  LDC.64 R8, c[0x0][0x388] ;  /* 0x0000e200ff087b82 */ /* 0x008ee20000000a00 */
[----:B-----5:R-:W-:Y:S01]  /*0cc0*/  ULEA UR4, UR5, UR4, 0x18 ;  /* 0x0000000405047291 */ /* 0x020fe2000f8ec0ff */
[----:B---3--:R-:W-:-:S08]  /*0cd0*/  IMAD.WIDE.U32 R8, R4, 0x4, R8 ;  /* 0x0000000404087825 */ /* 0x008fd000078e0008 */
[----:B----4-:R-:W3:Y:S02]  /*0ce0*/  LDS R3, [UR4+0x800] ;  /* 0x00080004ff037984 */ /* 0x010ee40008000800 */
[----:B---3--:R-:W-:-:S05]  /*0cf0*/  LEA R3, R3, UR4, 0x2 ;  /* 0x0000000403037c11 */ /* 0x008fca000f8e10ff */
[----:B--2---:R-:W0:Y:S02]  /*0d00*/  LDS R7, [R3] ;  /* 0x0000000003077984 */ /* 0x004e240000000800 */
[----:B0-----:R-:W-:-:S05]  /*0d10*/  IADD3 R12, PT, PT, R7, 0x1, RZ ;  /* 0x00000001070c7810 */ /* 0x001fca0007ffe0ff */
[----:B------:R-:W-:Y:S04]  /*0d20*/  STS [R3], R12 ;  /* 0x0000000c03007388 */ /* 0x000fe80000000800 */
[----:B------:R-:W0:Y:S04]  /*0d30*/  LDS R7, [UR4+0x400] ;  /* 0x00040004ff077984 */ /* 0x000e280008000800 */
[----:B0-----:R0:W-:Y:S02]  /*0d40*/  STG.E desc[UR8][R8.64], R7 ;  /* 0x0000000708007986 */ /* 0x0011e4000c101908 */
.L_x_73:
[----:B------:R-:W-:Y:S05]  /*0d50*/  BSYNC.RECONVERGENT B1 ;  /* 0x0000000000017941 */ /* 0x000fea0003800200 */
.L_x_72:
[----:B------:R-:W0:Y:S01]  /*0d60*/  LDCU UR4, c[0x0][0x394] ;  /* 0x00007280ff0477ac */ /* 0x000e220008000800 */
[----:B------:R-:W-:Y:S02]  /*0d70*/  VIADD R4, R4, 0x1 ;  /* 0x0000000104047836 */ /* 0x000fe40000000000 */
[----:B0-2---:R-:W-:Y:S01]  /*0d80*/  IMAD.U32 R7, RZ, RZ, UR4 ;  /* 0x00000004ff077e24 */ /* 0x005fe2000f8e00ff */
[----:B------:R-:W-:Y:S04]  /*0d90*/  BAR.SYNC.DEFER_BLOCKING 0x0 ;  /* 0x0000000000007b1d */ /* 0x000fe80000010000 */
[----:B------:R-:W-:-:S13]  /*0da0*/  ISETP.NE.AND P0, PT, R4, R7, PT ;  /* 0x000000070400720c */ /* 0x000fda0003f05270 */
[----:B------:R-:W-:Y:S05]  /*0db0*/  @P0 BRA `(.L_x_74) ;  /* 0xfffffffc00000947 */ /* 0x000fea000383ffff */
.L_x_61:
[----:B------:R-:W-:Y:S05]  /*0dc0*/  BSYNC.RECONVERGENT B0 ;  /* 0x0000000000007941 */ /* 0x000fea0003800200 */
.L_x_60:
[----:B-1-3--:R-:W1:Y:S08]  /*0dd0*/  LDC.64 R4, c[0x0][0x388] ;  /* 0x0000e200ff047b82 */ /* 0x00ae700000000a00 */
[----:B------:R-:W-:Y:S01]  /*0de0*/  BAR.SYNC.DEFER_BLOCKING 0x0 ;  /* 0x0000000000007b1d */ /* 0x000fe20000010000 */
[----:B------:R-:W-:-:S05]  /*0df0*/  ISETP.GE.AND P0, PT, R6, R7, PT ;  /* 0x000000070600720c */ /* 0x000fca0003f06270 */
[----:B------:R-:W2:Y:S01]  /*0e00*/  LDCU UR4, c[0x0][0x390] ;  /* 0x00007200ff0477ac */ /* 0x000ea20008000800 */
[----:B------:R-:W-:Y:S07]  /*0e10*/  BSSY.RECONVERGENT B0, `(.L_x_75) ;  /* 0x000000b000007945 */ /* 0x000fee0003800200 */
[----:B------:R-:W-:Y:S05]  /*0e20*/  @P0 BRA `(.L_x_76) ;  /* 0x0000000000240947 */ /* 0x000fea0003800000 */
.L_x_77:
[----:B-1-34-:R-:W-:-:S05]  /*0e30*/  IMAD.WIDE R2, R6, 0x4, R4 ;  /* 0x0000000406027825 */ /* 0x01afca00078e0204 */
[----:B------:R-:W3:Y:S01]  /*0e40*/  LDG.E R0, desc[UR8][R2.64] ;  /* 0x0000000802007981 */ /* 0x000ee2000c1e1900 */
[----:B--2---:R-:W-:Y:S01]  /*0e50*/  VIADD R6, R6, UR4 ;  /* 0x0000000406067c36 */ /* 0x004fe20008000000 */
[C---:B---3--:R-:W-:Y:S02]  /*0e60*/  ISETP.GE.AND P0, PT, R0.reuse, RZ, PT ;  /* 0x000000ff0000720c */ /* 0x048fe40003f06270 */
[----:B------:R-:W-:-:S11]  /*0e70*/  LOP3.LUT R9, R0, 0x7fffffff, RZ, 0xc0, !PT ;  /* 0x7fffffff00097812 */ /* 0x000fd600078ec0ff */
[----:B------:R-:W-:Y:S02]  /*0e80*/  @P0 LOP3.LUT R9, RZ, R0, RZ, 0x33, !PT ;  /* 0x00000000ff090212 */ /* 0x000fe400078e33ff */
[----:B------:R-:W-:-:S03]  /*0e90*/  ISETP.GE.AND P0, PT, R6, R7, PT ;  /* 0x000000070600720c */ /* 0x000fc60003f06270 */
[----:B------:R3:W-:Y:S10]  /*0ea0*/  STG.E desc[UR8][R2.64], R9 ;  /* 0x0000000902007986 */ /* 0x0007f4000c101908 */
[----:B------:R-:W-:Y:S05]  /*0eb0*/  @!P0 BRA `(.L_x_77) ;  /* 0xfffffffc00dc8947 */ /* 0x000fea000383ffff */
.L_x_76:
[----:B--2---:R-:W-:Y:S05]  /*0ec0*/  BSYNC.RECONVERGENT B0 ;  /* 0x0000000000007941 */ /* 0x004fea0003800200 */
.L_x_75:
[----:B------:R-:W-:Y:S06]  /*0ed0*/  BAR.SYNC.DEFER_BLOCKING 0x0 ;  /* 0x0000000000007b1d */ /* 0x000fec0000010000 */
[----:B------:R-:W-:Y:S05]  /*0ee0*/  EXIT ;  /* 0x000000000000794d */ /* 0x000fea0003800000 */
        .weak           $__internal_0_$__cuda_sm3x_div_rn_noftz_f32_slowpath
        .type           $__internal_0_$__cuda_sm3x_div_rn_noftz_f32_slowpath,@function
        .size           $__internal_0_$__cuda_sm3x_div_rn_noftz_f32_slowpath,(.L_x_90 - $__internal_0_$__cuda_sm3x_div_rn_noftz_f32_slowpath)
$__internal_0_$__cuda_sm3x_div_rn_noftz_f32_slowpath:
[--C-:B------:R-:W-:Y:S01]  /*0ef0*/  SHF.R.U32.HI R8, RZ, 0x17, R3.reuse ;  /* 0x00000017ff087819 */ /* 0x100fe20000011603 */
[----:B------:R-:W-:Y:S01]  /*0f00*/  BSSY.RECONVERGENT B2, `(.L_x_78) ;  /* 0x0000064000027945 */ /* 0x000fe20003800200 */
[----:B------:R-:W-:Y:S01]  /*0f10*/  SHF.R.U32.HI R7, RZ, 0x17, R0 ;  /* 0x00000017ff077819 */ /* 0x000fe20000011600 */
[----:B------:R-:W-:Y:S01]  /*0f20*/  IMAD.MOV.U32 R12, RZ, RZ, R3 ;  /* 0x000000ffff0c7224 */ /* 0x000fe200078e0003 */
[----:B------:R-:W-:Y:S02]  /*0f30*/  LOP3.LUT R8, R8, 0xff, RZ, 0xc0, !PT ;  /* 0x000000ff08087812 */ /* 0x000fe400078ec0ff */
[----:B------:R-:W-:Y:S02]  /*0f40*/  LOP3.LUT R9, R7, 0xff, RZ, 0xc0, !PT ;  /* 0x000000ff07097812 */ /* 0x000fe400078ec0ff */
[----:B------:R-:W-:Y:S01]  /*0f50*/  MOV R11, R0 ;  /* 0x00000000000b7202 */ /* 0x000fe20000000f00 */
[----:B------:R-:W-:Y:S02]  /*0f60*/  VIADD R14, R8, 0xffffffff ;  /* 0xffffffff080e7836 */ /* 0x000fe40000000000 */
[----:B------:R-:W-:-:S03]  /*0f70*/  VIADD R13, R9, 0xffffffff ;  /* 0xffffffff090d7836 */ /* 0x000fc60000000000 */
[----:B------:R-:W-:-:S04]  /*0f80*/  ISETP.GT.U32.AND P0, PT, R14, 0xfd, PT ;  /* 0x000000fd0e00780c */ /* 0x000fc80003f04070 */
[----:B------:R-:W-:-:S13]  /*0f90*/  ISETP.GT.U32.OR P0, PT, R13, 0xfd, P0 ;  /* 0x000000fd0d00780c */ /* 0x000fda0000704470 */
[----:B------:R-:W-:Y:S01]  /*0fa0*/  @!P0 IMAD.MOV.U32 R7, RZ, RZ, RZ ;  /* 0x000000ffff078224 */ /* 0x000fe200078e00ff */
[----:B------:R-:W-:Y:S06]  /*0fb0*/  @!P0 BRA `(.L_x_79) ;  /* 0x00000000005c8947 */ /* 0x000fec0003800000 */
[----:B------:R-:W-:Y:S02]  /*0fc0*/  FSETP.GTU.FTZ.AND P0, PT, |R0|, +INF , PT ;  /* 0x7f8000000000780b */ /* 0x000fe40003f1c200 */
[----:B------:R-:W-:-:S04]  /*0fd0*/  FSETP.GTU.FTZ.AND P1, PT, |R3|, +INF , PT ;  /* 0x7f8000000300780b */ /* 0x000fc80003f3c200 */
[----:B------:R-:W-:-:S13]  /*0fe0*/  PLOP3.LUT P0, PT, P0, P1, PT, 0xf8, 0x8f ;  /* 0x00000000008f781c */ /* 0x000fda0000703f70 */
[----:B------:R-:W-:Y:S05]  /*0ff0*/  @P0 BRA `(.L_x_80) ;  /* 0x00000004004c0947 */ /* 0x000fea0003800000 */
[----:B------:R-:W-:-:S13]  /*1000*/  LOP3.LUT P0, RZ, R12, 0x7fffffff, R11, 0xc8, !PT ;  /* 0x7fffffff0cff7812 */ /* 0x000fda000780c80b */
[----:B------:R-:W-:Y:S05]  /*1010*/  @!P0 BRA `(.L_x_81) ;  /* 0x00000004003c8947 */ /* 0x000fea0003800000 */
[C---:B------:R-:W-:Y:S02]  /*1020*/  FSETP.NEU.FTZ.AND P2, PT, |R0|.reuse, +INF , PT ;  /* 0x7f8000000000780b */ /* 0x040fe40003f5d200 */
[----:B------:R-:W-:Y:S02]  /*1030*/  FSETP.NEU.FTZ.AND P1, PT, |R3|, +INF , PT ;  /* 0x7f8000000300780b */ /* 0x000fe40003f3d200 */
[----:B------:R-:W-:-:S11]  /*1040*/  FSETP.NEU.FTZ.AND P0, PT, |R0|, +INF , PT ;  /* 0x7f8000000000780b */ /* 0x000fd60003f1d200 */
[----:B------:R-:W-:Y:S05]  /*1050*/  @!P1 BRA !P2, `(.L_x_81) ;  /* 0x00000004002c9947 */ /* 0x000fea0005000000 */
[----:B------:R-:W-:-:S04]  /*1060*/  LOP3.LUT P2, RZ, R11, 0x7fffffff, RZ, 0xc0, !PT ;  /* 0x7fffffff0bff7812 */ /* 0x000fc8000784c0ff */
[----:B------:R-:W-:-:S13]  /*1070*/  PLOP3.LUT P1, PT, P1, P2, PT, 0x2f, 0xf2 ;  /* 0x0000000000f2781c */ /* 0x000fda0000f24577 */
[----:B------:R-:W-:Y:S05]  /*1080*/  @P1 BRA `(.L_x_82) ;  /* 0x0000000400181947 */ /* 0x000fea0003800000 */
[----:B------:R-:W-:-:S04]  /*1090*/  LOP3.LUT P1, RZ, R12, 0x7fffffff, RZ, 0xc0, !PT ;  /* 0x7fffffff0cff7812 */ /* 0x000fc8000782c0ff */
[----:B------:R-:W-:-:S13]  /*10a0*/  PLOP3.LUT P0, PT, P0, P1, PT, 0x2f, 0xf2 ;  /* 0x0000000000f2781c */ /* 0x000fda0000702577 */
[----:B------:R-:W-:Y:S05]  /*10b0*/  @P0 BRA `(.L_x_83) ;  /* 0x0000000400000947 */ /* 0x000fea0003800000 */
[----:B------:R-:W-:Y:S02]  /*10c0*/  ISETP.GE.AND P0, PT, R13, RZ, PT ;  /* 0x000000ff0d00720c */ /* 0x000fe40003f06270 */
[----:B------:R-:W-:-:S11]  /*10d0*/  ISETP.GE.AND P1, PT, R14, RZ, PT ;  /* 0x000000ff0e00720c */ /* 0x000fd60003f26270 */
[----:B------:R-:W-:Y:S02]  /*10e0*/  @P0 IMAD.MOV.U32 R7, RZ, RZ, RZ ;  /* 0x000000ffff070224 */ /* 0x000fe400078e00ff */
[----:B------:R-:W-:Y:S01]  /*10f0*/  @!P0 FFMA R11, R0, 1.84467440737095516160e+19, RZ ;  /* 0x5f800000000b8823 */ /* 0x000fe200000000ff */
[----:B------:R-:W-:Y:S02]  /*1100*/  @!P0 IMAD.MOV.U32 R7, RZ, RZ, -0x40 ;  /* 0xffffffc0ff078424 */ /* 0x000fe400078e00ff */
[----:B------:R-:W-:Y:S02]  /*1110*/  @!P1 FFMA R12, R3, 1.84467440737095516160e+19, RZ ;  /* 0x5f800000030c9823 */ /* 0x000fe400000000ff */
[----:B------:R-:W-:-:S07]  /*1120*/  @!P1 VIADD R7, R7, 0x40 ;  /* 0x0000004007079836 */ /* 0x000fce0000000000 */
.L_x_79:
[----:B------:R-:W-:Y:S01]  /*1130*/  LEA R3, R8, 0xc0800000, 0x17 ;  /* 0xc080000008037811 */ /* 0x000fe200078eb8ff */
[----:B------:R-:W-:Y:S01]  /*1140*/  VIADD R9, R9, 0xffffff81 ;  /* 0xffffff8109097836 */ /* 0x000fe20000000000 */
[----:B------:R-:W-:Y:S02]  /*1150*/  BSSY.RECONVERGENT B3, `(.L_x_84) ;  /* 0x0000035000037945 */ /* 0x000fe40003800200 */
[----:B------:R-:W-:Y:S01]  /*1160*/  IADD3 R3, PT, PT, -R3, R12, RZ ;  /* 0x0000000c03037210 */ /* 0x000fe20007ffe1ff */
[C---:B------:R-:W-:Y:S01]  /*1170*/  IMAD R0, R9.reuse, -0x800000, R11 ;  /* 0xff80000009007824 */ /* 0x040fe200078e020b */
[----:B------:R-:W-:Y:S02]  /*1180*/  IADD3 R8, PT, PT, R9, 0x7f, -R8 ;  /* 0x0000007f09087810 */ /* 0x000fe40007ffe808 */
[----:B------:R-:W0:Y:S01]  /*1190*/  MUFU.RCP R12, R3 ;  /* 0x00000003000c7308 */ /* 0x000e220000001000 */
[----:B------:R-:W-:Y:S02]  /*11a0*/  FADD.FTZ R13, -R3, -RZ ;  /* 0x800000ff030d7221 */ /* 0x000fe40000010100 */
[----:B------:R-:W-:-:S02]  /*11b0*/  IMAD.IADD R8, R8, 0x1, R7 ;  /* 0x0000000108087824 */ /* 0x000fc400078e0207 */
[----:B0-----:R-:W-:-:S04]  /*11c0*/  FFMA R15, R12, R13, 1 ;  /* 0x3f8000000c0f7423 */ /* 0x001fc8000000000d */
[----:B------:R-:W-:-:S04]  /*11d0*/  FFMA R14, R12, R15, R12 ;  /* 0x0000000f0c0e7223 */ /* 0x000fc8000000000c */
[----:B------:R-:W-:-:S04]  /*11e0*/  FFMA R11, R0, R14, RZ ;  /* 0x0000000e000b7223 */ /* 0x000fc800000000ff */
[----:B------:R-:W-:-:S04]  /*11f0*/  FFMA R12, R13, R11, R0 ;  /* 0x0000000b0d0c7223 */ /* 0x000fc80000000000 */
[----:B------:R-:W-:-:S04]  /*1200*/  FFMA R11, R14, R12, R11 ;  /* 0x0000000c0e0b7223 */ /* 0x000fc8000000000b */
[----:B------:R-:W-:-:S04]  /*1210*/  FFMA R12, R13, R11, R0 ;  /* 0x0000000b0d0c7223 */ /* 0x000fc80000000000 */
[----:B------:R-:W-:-:S05]  /*1220*/  FFMA R0, R14, R12, R11 ;  /* 0x0000000c0e007223 */ /* 0x000fca000000000b */
[----:B------:R-:W-:-:S04]  /*1230*/  SHF.R.U32.HI R3, RZ, 0x17, R0 ;  /* 0x00000017ff037819 */ /* 0x000fc80000011600 */
[----:B------:R-:W-:-:S05]  /*1240*/  LOP3.LUT R3, R3, 0xff, RZ, 0xc0, !PT ;  /* 0x000000ff03037812 */ /* 0x000fca00078ec0ff */
[----:B------:R-:W-:-:S04]  /*1250*/  IMAD.IADD R9, R3, 0x1, R8 ;  /* 0x0000000103097824 */ /* 0x000fc800078e0208 */
[----:B------:R-:W-:-:S05]  /*1260*/  VIADD R3, R9, 0xffffffff ;  /* 0xffffffff09037836 */ /* 0x000fca0000000000 */
[----:B------:R-:W-:-:S13]  /*1270*/  ISETP.GE.U32.AND P0, PT, R3, 0xfe, PT ;  /* 0x000000fe0300780c */ /* 0x000fda0003f06070 */
[----:B------:R-:W-:Y:S05]  /*1280*/  @!P0 BRA `(.L_x_85) ;  /* 0x0000000000808947 */ /* 0x000fea0003800000 */
[----:B------:R-:W-:-:S13]  /*1290*/  ISETP.GT.AND P0, PT, R9, 0xfe, PT ;  /* 0x000000fe0900780c */ /* 0x000fda0003f04270 */
[----:B------:R-:W-:Y:S05]  /*12a0*/  @P0 BRA `(.L_x_86) ;  /* 0x00000000006c0947 */ /* 0x000fea0003800000 */
[----:B------:R-:W-:-:S13]  /*12b0*/  ISETP.GE.AND P0, PT, R9, 0x1, PT ;  /* 0x000000010900780c */ /* 0x000fda0003f06270 */
[----:B------:R-:W-:Y:S05]  /*12c0*/  @P0 BRA `(.L_x_87) ;  /* 0x0000000000740947 */ /* 0x000fea0003800000 */
[----:B------:R-:W-:Y:S02]  /*12d0*/  ISETP.GE.AND P0, PT, R9, -0x18, PT ;  /* 0xffffffe80900780c */ /* 0x000fe40003f06270 */
[----:B------:R-:W-:-:S11]  /*12e0*/  LOP3.LUT R0, R0, 0x80000000, RZ, 0xc0, !PT ;  /* 0x8000000000007812 */ /* 0x000fd600078ec0ff */
[----:B------:R-:W-:Y:S05]  /*12f0*/  @!P0 BRA `(.L_x_87) ;  /* 0x0000000000688947 */ /* 0x000fea0003800000 */
[CCC-:B------:R-:W-:Y:S01]  /*1300*/  FFMA.RZ R3, R14.reuse, R12.reuse, R11.reuse ;  /* 0x0000000c0e037223 */ /* 0x1c0fe2000000c00b */
[CCC-:B------:R-:W-:Y:S01]  /*1310*/  FFMA.RM R8, R14.reuse, R12.reuse, R11.reuse ;  /* 0x0000000c0e087223 */ /* 0x1c0fe2000000400b */
[C---:B------:R-:W-:Y:S02]  /*1320*/  ISETP.NE.AND P2, PT, R9.reuse, RZ, PT ;  /* 0x000000ff0900720c */ /* 0x040fe40003f45270 */
[----:B------:R-:W-:Y:S02]  /*1330*/  ISETP.NE.AND P1, PT, R9, RZ, PT ;  /* 0x000000ff0900720c */ /* 0x000fe40003f25270 */
[----:B------:R-:W-:Y:S01]  /*1340*/  LOP3.LUT R7, R3, 0x7fffff, RZ, 0xc0, !PT ;  /* 0x007fffff03077812 */ /* 0x000fe200078ec0ff */
[----:B------:R-:W-:Y:S01]  /*1350*/  FFMA.RP R3, R14, R12, R11 ;  /* 0x0000000c0e037223 */ /* 0x000fe2000000800b */
[C---:B------:R-:W-:Y:S01]  /*1360*/  VIADD R12, R9.reuse, 0x20 ;  /* 0x00000020090c7836 */ /* 0x040fe20000000000 */
[----:B------:R-:W-:Y:S02]  /*1370*/  IADD3 R9, PT, PT, -R9, RZ, RZ ;  /* 0x000000ff09097210 */ /* 0x000fe40007ffe1ff */
[----:B------:R-:W-:-:S02]  /*1380*/  LOP3.LUT R7, R7, 0x800000, RZ, 0xfc, !PT ;  /* 0x0080000007077812 */ /* 0x000fc400078efcff */
[----:B------:R-:W-:Y:S02]  /*1390*/  FSETP.NEU.FTZ.AND P0, PT, R3, R8, PT ;  /* 0x000000080300720b */ /* 0x000fe40003f1d000 */
[----:B------:R-:W-:Y:S02]  /*13a0*/  SHF.L.U32 R12, R7, R12, RZ ;  /* 0x0000000c070c7219 */ /* 0x000fe400000006ff */
[----:B------:R-:W-:Y:S02]  /*13b0*/  SEL R8, R9, RZ, P2 ;  /* 0x000000ff09087207 */ /* 0x000fe40001000000 */
[----:B------:R-:W-:Y:S02]  /*13c0*/  ISETP.NE.AND P1, PT, R12, RZ, P1 ;  /* 0x000000ff0c00720c */ /* 0x000fe40000f25270 */
[----:B------:R-:W-:Y:S02]  /*13d0*/  SHF.R.U32.HI R8, RZ, R8, R7 ;  /* 0x00000008ff087219 */ /* 0x000fe40000011607 */
[----:B------:R-:W-:-:S02]  /*13e0*/  PLOP3.LUT P0, PT, P0, P1, PT, 0xf8, 0x8f ;  /* 0x00000000008f781c */ /* 0x000fc40000703f70 */
[----:B------:R-:W-:Y:S02]  /*13f0*/  SHF.R.U32.HI R12, RZ, 0x1, R8 ;  /* 0x00000001ff0c7819 */ /* 0x000fe40000011608 */
[----:B------:R-:W-:-:S04]  /*1400*/  SEL R3, RZ, 0x1, !P0 ;  /* 0x00000001ff037807 */ /* 0x000fc80004000000 */
[----:B------:R-:W-:-:S04]  /*1410*/  LOP3.LUT R3, R3, 0x1, R12, 0xf8, !PT ;  /* 0x0000000103037812 */ /* 0x000fc800078ef80c */
[----:B------:R-:W-:-:S05]  /*1420*/  LOP3.LUT R3, R3, R8, RZ, 0xc0, !PT ;  /* 0x0000000803037212 */ /* 0x000fca00078ec0ff */
[----:B------:R-:W-:-:S05]  /*1430*/  IMAD.IADD R3, R12, 0x1, R3 ;  /* 0x000000010c037824 */ /* 0x000fca00078e0203 */
[----:B------:R-:W-:Y:S01]  /*1440*/  LOP3.LUT R0, R3, R0, RZ, 0xfc, !PT ;  /* 0x0000000003007212 */ /* 0x000fe200078efcff */
[----:B------:R-:W-:Y:S06]  /*1450*/  BRA `(.L_x_87) ;  /* 0x0000000000107947 */ /* 0x000fec0003800000 */
.L_x_86:
[----:B------:R-:W-:-:S04]  /*1460*/  LOP3.LUT R0, R0, 0x80000000, RZ, 0xc0, !PT ;  /* 0x8000000000007812 */ /* 0x000fc800078ec0ff */
[----:B------:R-:W-:Y:S01]  /*1470*/  LOP3.LUT R0, R0, 0x7f800000, RZ, 0xfc, !PT ;  /* 0x7f80000000007812 */ /* 0x000fe200078efcff */
[----:B------:R-:W-:Y:S06]  /*1480*/  BRA `(.L_x_87) ;  /* 0x0000000000047947 */ /* 0x000fec0003800000 */
.L_x_85:
[----:B------:R-:W-:-:S07]  /*1490*/  IMAD R0, R8, 0x800000, R0 ;  /* 0x0080000008007824 */ /* 0x000fce00078e0200 */
.L_x_87:
[----:B------:R-:W-:Y:S05]  /*14a0*/  BSYNC.RECONVERGENT B3 ;  /* 0x0000000000037941 */ /* 0x000fea0003800200 */
.L_x_84:
[----:B------:R-:W-:Y:S05]  /*14b0*/  BRA `(.L_x_88) ;  /* 0x0000000000207947 */ /* 0x000fea0003800000 */
.L_x_83:
[----:B------:R-:W-:-:S04]  /*14c0*/  LOP3.LUT R0, R12, 0x80000000, R11, 0x48, !PT ;  /* 0x800000000c007812 */ /* 0x000fc800078e480b */
[----:B------:R-:W-:Y:S01]  /*14d0*/  LOP3.LUT R0, R0, 0x7f800000, RZ, 0xfc, !PT ;  /* 0x7f80000000007812 */ /* 0x000fe200078efcff */
[----:B------:R-:W-:Y:S06]  /*14e0*/  BRA `(.L_x_88) ;  /* 0x0000000000147947 */ /* 0x000fec0003800000 */
.L_x_82:
[----:B------:R-:W-:Y:S01]  /*14f0*/  LOP3.LUT R0, R12, 0x80000000, R11, 0x48, !PT ;  /* 0x800000000c007812 */ /* 0x000fe200078e480b */
[----:B------:R-:W-:Y:S06]  /*1500*/  BRA `(.L_x_88) ;  /* 0x00000000000c7947 */ /* 0x000fec0003800000 */
.L_x_81:
[----:B------:R-:W0:Y:S01]  /*1510*/  MUFU.RSQ R0, -QNAN ;  /* 0xffc0000000007908 */ /* 0x000e220000001400 */
[----:B------:R-:W-:Y:S05]  /*1520*/  BRA `(.L_x_88) ;  /* 0x0000000000047947 */ /* 0x000fea0003800000 */
.L_x_80:
[----:B------:R-:W-:-:S07]  /*1530*/  FADD.FTZ R0, R0, R3 ;  /* 0x0000000300007221 */ /* 0x000fce0000010000 */
.L_x_88:
[----:B------:R-:W-:Y:S05]  /*1540*/  BSYNC.RECONVERGENT B2 ;  /* 0x0000000000027941 */ /* 0x000fea0003800200 */
.L_x_78:
[----:B------:R-:W-:Y:S02]  /*1550*/  IMAD.MOV.U32 R8, RZ, RZ, R4 ;  /* 0x000000ffff087224 */ /* 0x000fe400078e0004 */
[----:B------:R-:W-:-:S04]  /*1560*/  IMAD.MOV.U32 R9, RZ, RZ, 0x0 ;  /* 0x00000000ff097424 */ /* 0x000fc800078e00ff */
[----:B0-----:R-:W-:Y:S05]  /*1570*/  RET.REL.NODEC R8 `(_Z14GPU_radix_sortPfS_ii) ;  /* 0xffffffe808a07950 */ /* 0x001fea0003c3ffff */
.L_x_89:
        /* <DEDUP_REMOVED lines=16> */
.L_x_90:


//--------------------- .nv.shared._Z22Intra_Block_radix_sortPfS_i --------------------------
	.section	.nv.shared._Z22Intra_Block_radix_sortPfS_i,"aw",@nobits
	.sectionflags	@""
	.align	4
.nv.shared._Z22Intra_Block_radix_sortPfS_i:
	.zero		46240


//--------------------- .nv.shared.reserved.0     --------------------------
	.section	.nv.shared.reserved.0,"aw",@nobits
	.weak		__nv_reservedSMEM_offset_0_alias
	.size		__nv_reservedSMEM_offset_0_alias, 0, 64
	.other		__nv_reservedSMEM_offset_0_alias,@"STO_CUDA_RESERVED_SHARED STV_DEFAULT"
__nv_reservedSMEM_offset_0_alias:
	.zero		0
	.zero		64


//--------------------- .nv.shared._Z14GPU_radix_sortPfS_ii --------------------------
	.section	.nv.shared._Z14GPU_radix_sortPfS_ii,"aw",@nobits
	.sectionflags	@""
	.align	4
.nv.shared._Z14GPU_radix_sortPfS_ii:
	.zero		4096


//--------------------- .nv.constant0._Z22Intra_Block_radix_sortPfS_i --------------------------
	.section	.nv.constant0._Z22Intra_Block_radix_sortPfS_i,"a",@progbits
	.sectionflags	@""
	.align	4
.nv.constant0._Z22Intra_Block_radix_sortPfS_i:
	.zero		916


//--------------------- .nv.constant0._Z16Data_PostprocessPfi --------------------------
	.section	.nv.constant0._Z16Data_PostprocessPfi,"a",@progbits
	.sectionflags	@""
	.align	4
.nv.constant0._Z16Data_PostprocessPfi:
	.zero		908


//--------------------- .nv.constant0._Z15Data_PreprocessPfi --------------------------
	.section	.nv.constant0._Z15Data_PreprocessPfi,"a",@progbits
	.sectionflags	@""
	.align	4
.nv.constant0._Z15Data_PreprocessPfi:
	.zero		908


//--------------------- .nv.constant0._Z14GPU_radix_sortPfS_ii --------------------------
	.section	.nv.constant0._Z14GPU_radix_sortPfS_ii,"a",@progbits
	.sectionflags	@""
	.align	4
.nv.constant0._Z14GPU_radix_sortPfS_ii:
	.zero		920


//--------------------- SYMBOLS --------------------------

	.type		.nv.reservedSmem.offset0,@object
	.size		.nv.reservedSmem.offset0,0x4
	.type		.nv.reservedSmem.cap,@object
	.size		.nv.reservedSmem.cap,0x4
